//
// Generated by NVIDIA NVVM Compiler
//
// Compiler Build ID: CL-36424714
// Cuda compilation tools, release 13.0, V13.0.88
// Based on NVVM 20.0.0
//

.version 9.0
.target sm_100
.address_size 64

	// .globl	_Z7enerGPUddPdS_i
.func  (.param .b64 func_retval0) __internal_accurate_pow
(
	.param .b64 __internal_accurate_pow_param_0,
	.param .b64 __internal_accurate_pow_param_1
)
;

.visible .entry _Z7enerGPUddPdS_i(
	.param .f64 _Z7enerGPUddPdS_i_param_0,
	.param .f64 _Z7enerGPUddPdS_i_param_1,
	.param .u64 .ptr .align 1 _Z7enerGPUddPdS_i_param_2,
	.param .u64 .ptr .align 1 _Z7enerGPUddPdS_i_param_3,
	.param .u32 _Z7enerGPUddPdS_i_param_4
)
{
	.reg .pred 	%p<102>;
	.reg .b32 	%r<124>;
	.reg .b64 	%rd<16>;
	.reg .b64 	%fd<164>;

	ld.param.f64 	%fd62, [_Z7enerGPUddPdS_i_param_0];
	ld.param.f64 	%fd63, [_Z7enerGPUddPdS_i_param_1];
	ld.param.u64 	%rd7, [_Z7enerGPUddPdS_i_param_2];
	ld.param.u32 	%r33, [_Z7enerGPUddPdS_i_param_4];
	cvta.to.global.u64 	%rd1, %rd7;
	mov.u32 	%r1, %tid.x;
	mov.u32 	%r34, %ctaid.x;
	mov.u32 	%r35, %ntid.x;
	mul.lo.s32 	%r2, %r34, %r35;
	add.s32 	%r3, %r2, %r1;
	setp.ge.s32 	%p5, %r3, %r33;
	@%p5 bra 	$L__BB0_48;
	mul.lo.s32 	%r36, %r3, 3;
	mul.wide.s32 	%rd8, %r36, 8;
	add.s64 	%rd9, %rd1, %rd8;
	ld.global.f64 	%fd1, [%rd9];
	ld.global.f64 	%fd2, [%rd9+8];
	ld.global.f64 	%fd3, [%rd9+16];
	setp.lt.s32 	%p6, %r3, 1;
	mov.f64 	%fd163, 0d0000000000000000;
	@%p6 bra 	$L__BB0_6;
	mov.f64 	%fd66, 0d4000000000000000;
	{
	.reg .b32 %temp; 
	mov.b64 	{%temp, %r4}, %fd66;
	}
	and.b32  	%r5, %r4, 2146435072;
	setp.eq.s32 	%p7, %r5, 1062207488;
	setp.lt.s32 	%p8, %r4, 0;
	selp.b32 	%r6, 0, 2146435072, %p8;
	and.b32  	%r37, %r4, 2147483647;
	setp.ne.s32 	%p9, %r37, 1071644672;
	and.pred  	%p1, %p7, %p9;
	mov.f64 	%fd67, 0d4008000000000000;
	{
	.reg .b32 %temp; 
	mov.b64 	{%temp, %r7}, %fd67;
	}
	and.b32  	%r8, %r7, 2146435072;
	setp.eq.s32 	%p10, %r8, 1073741824;
	setp.lt.s32 	%p11, %r7, 0;
	selp.b32 	%r9, 0, 2146435072, %p11;
	and.b32  	%r38, %r7, 2147483647;
	setp.ne.s32 	%p12, %r38, 1071644672;
	and.pred  	%p2, %p10, %p12;
	neg.s32 	%r121, %r3;
	add.s64 	%rd15, %rd1, 8;
	mov.f64 	%fd163, 0d0000000000000000;
$L__BB0_3:
	ld.global.f64 	%fd68, [%rd15+-8];
	sub.f64 	%fd6, %fd1, %fd68;
	{
	.reg .b32 %temp; 
	mov.b64 	{%temp, %r20}, %fd6;
	}
	abs.f64 	%fd7, %fd6;
	{ // callseq 0, 0
	.param .b64 param0;
	st.param.f64 	[param0], %fd7;
	.param .b64 param1;
	st.param.f64 	[param1], 0d4000000000000000;
	.param .b64 retval0;
	call.uni (retval0), 
	__internal_accurate_pow, 
	(
	param0, 
	param1
	);
	ld.param.f64 	%fd69, [retval0];
	} // callseq 0
	setp.lt.s32 	%p16, %r20, 0;
	neg.f64 	%fd71, %fd69;
	selp.f64 	%fd72, %fd71, %fd69, %p7;
	selp.f64 	%fd73, %fd72, %fd69, %p16;
	setp.eq.f64 	%p17, %fd6, 0d0000000000000000;
	selp.b32 	%r39, %r20, 0, %p7;
	or.b32  	%r40, %r39, 2146435072;
	selp.b32 	%r41, %r40, %r39, %p8;
	mov.b32 	%r42, 0;
	mov.b64 	%fd74, {%r42, %r41};
	selp.f64 	%fd154, %fd74, %fd73, %p17;
	add.f64 	%fd75, %fd6, 0d4000000000000000;
	{
	.reg .b32 %temp; 
	mov.b64 	{%temp, %r43}, %fd75;
	}
	and.b32  	%r44, %r43, 2146435072;
	setp.ne.s32 	%p18, %r44, 2146435072;
	@%p18 bra 	$L__BB0_13;
	setp.num.f64 	%p19, %fd6, %fd6;
	@%p19 bra 	$L__BB0_11;
	mov.f64 	%fd76, 0d4000000000000000;
	add.rn.f64 	%fd154, %fd6, %fd76;
	bra.uni 	$L__BB0_13;
$L__BB0_6:
	add.s32 	%r79, %r3, 1;
	setp.ge.s32 	%p54, %r79, %r33;
	@%p54 bra 	$L__BB0_47;
	mov.f64 	%fd109, 0d4000000000000000;
	{
	.reg .b32 %temp; 
	mov.b64 	{%temp, %r11}, %fd109;
	}
	and.b32  	%r12, %r11, 2146435072;
	setp.eq.s32 	%p55, %r12, 1062207488;
	setp.lt.s32 	%p56, %r11, 0;
	selp.b32 	%r13, 0, 2146435072, %p56;
	and.b32  	%r80, %r11, 2147483647;
	setp.ne.s32 	%p57, %r80, 1071644672;
	and.pred  	%p3, %p55, %p57;
	or.b32  	%r14, %r13, -2147483648;
	mov.f64 	%fd110, 0d4008000000000000;
	{
	.reg .b32 %temp; 
	mov.b64 	{%temp, %r15}, %fd110;
	}
	and.b32  	%r16, %r15, 2146435072;
	setp.eq.s32 	%p58, %r16, 1073741824;
	setp.lt.s32 	%p59, %r15, 0;
	selp.b32 	%r17, 0, 2146435072, %p59;
	and.b32  	%r81, %r15, 2147483647;
	setp.ne.s32 	%p60, %r81, 1071644672;
	and.pred  	%p4, %p58, %p60;
	mul.lo.s32 	%r82, %r1, 3;
	mad.lo.s32 	%r122, %r2, 3, %r82;
	mov.u32 	%r123, %r3;
$L__BB0_8:
	mov.u32 	%r26, %r123;
	add.s32 	%r122, %r122, 3;
	mul.wide.s32 	%rd10, %r122, 8;
	add.s64 	%rd5, %rd1, %rd10;
	ld.global.f64 	%fd111, [%rd5];
	sub.f64 	%fd34, %fd1, %fd111;
	{
	.reg .b32 %temp; 
	mov.b64 	{%temp, %r28}, %fd34;
	}
	abs.f64 	%fd35, %fd34;
	{ // callseq 4, 0
	.param .b64 param0;
	st.param.f64 	[param0], %fd35;
	.param .b64 param1;
	st.param.f64 	[param1], 0d4000000000000000;
	.param .b64 retval0;
	call.uni (retval0), 
	__internal_accurate_pow, 
	(
	param0, 
	param1
	);
	ld.param.f64 	%fd112, [retval0];
	} // callseq 4
	setp.lt.s32 	%p64, %r28, 0;
	neg.f64 	%fd114, %fd112;
	selp.f64 	%fd115, %fd114, %fd112, %p55;
	selp.f64 	%fd116, %fd115, %fd112, %p64;
	setp.eq.f64 	%p65, %fd34, 0d0000000000000000;
	selp.b32 	%r83, %r28, 0, %p55;
	or.b32  	%r84, %r83, 2146435072;
	selp.b32 	%r85, %r84, %r83, %p56;
	mov.b32 	%r86, 0;
	mov.b64 	%fd117, {%r86, %r85};
	selp.f64 	%fd159, %fd117, %fd116, %p65;
	add.f64 	%fd118, %fd34, 0d4000000000000000;
	{
	.reg .b32 %temp; 
	mov.b64 	{%temp, %r87}, %fd118;
	}
	and.b32  	%r88, %r87, 2146435072;
	setp.ne.s32 	%p66, %r88, 2146435072;
	@%p66 bra 	$L__BB0_31;
	setp.num.f64 	%p67, %fd34, %fd34;
	@%p67 bra 	$L__BB0_29;
	mov.f64 	%fd119, 0d4000000000000000;
	add.rn.f64 	%fd159, %fd34, %fd119;
	bra.uni 	$L__BB0_31;
$L__BB0_11:
	setp.neu.f64 	%p20, %fd7, 0d7FF0000000000000;
	@%p20 bra 	$L__BB0_13;
	or.b32  	%r45, %r6, -2147483648;
	selp.b32 	%r46, %r45, %r6, %p1;
	selp.b32 	%r47, %r46, %r6, %p16;
	mov.b32 	%r48, 0;
	mov.b64 	%fd154, {%r48, %r47};
$L__BB0_13:
	setp.lt.s32 	%p22, %r4, 0;
	setp.eq.s32 	%p23, %r5, 1062207488;
	setp.eq.f64 	%p25, %fd6, 0d3FF0000000000000;
	selp.f64 	%fd12, 0d3FF0000000000000, %fd154, %p25;
	ld.global.f64 	%fd77, [%rd15];
	sub.f64 	%fd13, %fd2, %fd77;
	{
	.reg .b32 %temp; 
	mov.b64 	{%temp, %r21}, %fd13;
	}
	abs.f64 	%fd14, %fd13;
	{ // callseq 1, 0
	.param .b64 param0;
	st.param.f64 	[param0], %fd14;
	.param .b64 param1;
	st.param.f64 	[param1], 0d4000000000000000;
	.param .b64 retval0;
	call.uni (retval0), 
	__internal_accurate_pow, 
	(
	param0, 
	param1
	);
	ld.param.f64 	%fd78, [retval0];
	} // callseq 1
	setp.lt.s32 	%p26, %r21, 0;
	neg.f64 	%fd80, %fd78;
	selp.f64 	%fd81, %fd80, %fd78, %p23;
	selp.f64 	%fd82, %fd81, %fd78, %p26;
	setp.eq.f64 	%p27, %fd13, 0d0000000000000000;
	selp.b32 	%r49, %r21, 0, %p23;
	or.b32  	%r50, %r49, 2146435072;
	selp.b32 	%r51, %r50, %r49, %p22;
	mov.b32 	%r52, 0;
	mov.b64 	%fd83, {%r52, %r51};
	selp.f64 	%fd155, %fd83, %fd82, %p27;
	add.f64 	%fd84, %fd13, 0d4000000000000000;
	{
	.reg .b32 %temp; 
	mov.b64 	{%temp, %r53}, %fd84;
	}
	and.b32  	%r54, %r53, 2146435072;
	setp.ne.s32 	%p28, %r54, 2146435072;
	@%p28 bra 	$L__BB0_18;
	setp.num.f64 	%p29, %fd13, %fd13;
	@%p29 bra 	$L__BB0_16;
	mov.f64 	%fd85, 0d4000000000000000;
	add.rn.f64 	%fd155, %fd13, %fd85;
	bra.uni 	$L__BB0_18;
$L__BB0_16:
	setp.neu.f64 	%p30, %fd14, 0d7FF0000000000000;
	@%p30 bra 	$L__BB0_18;
	or.b32  	%r55, %r6, -2147483648;
	selp.b32 	%r56, %r55, %r6, %p1;
	selp.b32 	%r57, %r56, %r6, %p26;
	mov.b32 	%r58, 0;
	mov.b64 	%fd155, {%r58, %r57};
$L__BB0_18:
	setp.lt.s32 	%p32, %r4, 0;
	setp.eq.s32 	%p33, %r5, 1062207488;
	setp.eq.f64 	%p35, %fd13, 0d3FF0000000000000;
	selp.f64 	%fd86, 0d3FF0000000000000, %fd155, %p35;
	add.f64 	%fd19, %fd12, %fd86;
	ld.global.f64 	%fd87, [%rd15+8];
	sub.f64 	%fd20, %fd3, %fd87;
	{
	.reg .b32 %temp; 
	mov.b64 	{%temp, %r22}, %fd20;
	}
	abs.f64 	%fd21, %fd20;
	{ // callseq 2, 0
	.param .b64 param0;
	st.param.f64 	[param0], %fd21;
	.param .b64 param1;
	st.param.f64 	[param1], 0d4000000000000000;
	.param .b64 retval0;
	call.uni (retval0), 
	__internal_accurate_pow, 
	(
	param0, 
	param1
	);
	ld.param.f64 	%fd88, [retval0];
	} // callseq 2
	setp.lt.s32 	%p36, %r22, 0;
	neg.f64 	%fd90, %fd88;
	selp.f64 	%fd91, %fd90, %fd88, %p33;
	selp.f64 	%fd92, %fd91, %fd88, %p36;
	setp.eq.f64 	%p37, %fd20, 0d0000000000000000;
	selp.b32 	%r59, %r22, 0, %p33;
	or.b32  	%r60, %r59, 2146435072;
	selp.b32 	%r61, %r60, %r59, %p32;
	mov.b32 	%r62, 0;
	mov.b64 	%fd93, {%r62, %r61};
	selp.f64 	%fd156, %fd93, %fd92, %p37;
	add.f64 	%fd94, %fd20, 0d4000000000000000;
	{
	.reg .b32 %temp; 
	mov.b64 	{%temp, %r63}, %fd94;
	}
	and.b32  	%r64, %r63, 2146435072;
	setp.ne.s32 	%p38, %r64, 2146435072;
	@%p38 bra 	$L__BB0_23;
	setp.num.f64 	%p39, %fd20, %fd20;
	@%p39 bra 	$L__BB0_21;
	mov.f64 	%fd95, 0d4000000000000000;
	add.rn.f64 	%fd156, %fd20, %fd95;
	bra.uni 	$L__BB0_23;
$L__BB0_21:
	setp.neu.f64 	%p40, %fd21, 0d7FF0000000000000;
	@%p40 bra 	$L__BB0_23;
	or.b32  	%r65, %r6, -2147483648;
	selp.b32 	%r66, %r65, %r6, %p1;
	selp.b32 	%r67, %r66, %r6, %p36;
	mov.b32 	%r68, 0;
	mov.b64 	%fd156, {%r68, %r67};
$L__BB0_23:
	setp.lt.s32 	%p42, %r7, 0;
	setp.eq.s32 	%p43, %r8, 1073741824;
	setp.eq.f64 	%p45, %fd20, 0d3FF0000000000000;
	selp.f64 	%fd96, 0d3FF0000000000000, %fd156, %p45;
	add.f64 	%fd97, %fd19, %fd96;
	div.rn.f64 	%fd26, %fd63, %fd97;
	{
	.reg .b32 %temp; 
	mov.b64 	{%temp, %r23}, %fd26;
	}
	abs.f64 	%fd27, %fd26;
	{ // callseq 3, 0
	.param .b64 param0;
	st.param.f64 	[param0], %fd27;
	.param .b64 param1;
	st.param.f64 	[param1], 0d4008000000000000;
	.param .b64 retval0;
	call.uni (retval0), 
	__internal_accurate_pow, 
	(
	param0, 
	param1
	);
	ld.param.f64 	%fd98, [retval0];
	} // callseq 3
	setp.lt.s32 	%p46, %r23, 0;
	neg.f64 	%fd100, %fd98;
	selp.f64 	%fd101, %fd100, %fd98, %p43;
	selp.f64 	%fd102, %fd101, %fd98, %p46;
	setp.eq.f64 	%p47, %fd26, 0d0000000000000000;
	selp.b32 	%r69, %r23, 0, %p43;
	or.b32  	%r70, %r69, 2146435072;
	selp.b32 	%r71, %r70, %r69, %p42;
	mov.b32 	%r72, 0;
	mov.b64 	%fd103, {%r72, %r71};
	selp.f64 	%fd157, %fd103, %fd102, %p47;
	add.f64 	%fd104, %fd26, 0d4008000000000000;
	{
	.reg .b32 %temp; 
	mov.b64 	{%temp, %r73}, %fd104;
	}
	and.b32  	%r74, %r73, 2146435072;
	setp.ne.s32 	%p48, %r74, 2146435072;
	@%p48 bra 	$L__BB0_28;
	setp.num.f64 	%p49, %fd26, %fd26;
	@%p49 bra 	$L__BB0_26;
	mov.f64 	%fd105, 0d4008000000000000;
	add.rn.f64 	%fd157, %fd26, %fd105;
	bra.uni 	$L__BB0_28;
$L__BB0_26:
	setp.neu.f64 	%p50, %fd27, 0d7FF0000000000000;
	@%p50 bra 	$L__BB0_28;
	or.b32  	%r75, %r9, -2147483648;
	selp.b32 	%r76, %r75, %r9, %p2;
	selp.b32 	%r77, %r76, %r9, %p46;
	mov.b32 	%r78, 0;
	mov.b64 	%fd157, {%r78, %r77};
$L__BB0_28:
	setp.eq.f64 	%p52, %fd26, 0d3FF0000000000000;
	selp.f64 	%fd106, 0d3FF0000000000000, %fd157, %p52;
	mul.f64 	%fd107, %fd62, %fd106;
	add.f64 	%fd108, %fd106, 0dBFF0000000000000;
	fma.rn.f64 	%fd163, %fd107, %fd108, %fd163;
	add.s32 	%r121, %r121, 1;
	setp.eq.s32 	%p53, %r121, 0;
	add.s64 	%rd15, %rd15, 24;
	@%p53 bra 	$L__BB0_6;
	bra.uni 	$L__BB0_3;
$L__BB0_29:
	setp.neu.f64 	%p68, %fd35, 0d7FF0000000000000;
	@%p68 bra 	$L__BB0_31;
	selp.b32 	%r89, %r14, %r13, %p3;
	selp.b32 	%r90, %r89, %r13, %p64;
	mov.b32 	%r91, 0;
	mov.b64 	%fd159, {%r91, %r90};
$L__BB0_31:
	setp.lt.s32 	%p70, %r11, 0;
	setp.eq.s32 	%p71, %r12, 1062207488;
	setp.eq.f64 	%p73, %fd34, 0d3FF0000000000000;
	selp.f64 	%fd40, 0d3FF0000000000000, %fd159, %p73;
	ld.global.f64 	%fd120, [%rd5+8];
	sub.f64 	%fd41, %fd2, %fd120;
	{
	.reg .b32 %temp; 
	mov.b64 	{%temp, %r29}, %fd41;
	}
	abs.f64 	%fd42, %fd41;
	{ // callseq 5, 0
	.param .b64 param0;
	st.param.f64 	[param0], %fd42;
	.param .b64 param1;
	st.param.f64 	[param1], 0d4000000000000000;
	.param .b64 retval0;
	call.uni (retval0), 
	__internal_accurate_pow, 
	(
	param0, 
	param1
	);
	ld.param.f64 	%fd121, [retval0];
	} // callseq 5
	setp.lt.s32 	%p74, %r29, 0;
	neg.f64 	%fd123, %fd121;
	selp.f64 	%fd124, %fd123, %fd121, %p71;
	selp.f64 	%fd125, %fd124, %fd121, %p74;
	setp.eq.f64 	%p75, %fd41, 0d0000000000000000;
	selp.b32 	%r92, %r29, 0, %p71;
	or.b32  	%r93, %r92, 2146435072;
	selp.b32 	%r94, %r93, %r92, %p70;
	mov.b32 	%r95, 0;
	mov.b64 	%fd126, {%r95, %r94};
	selp.f64 	%fd160, %fd126, %fd125, %p75;
	add.f64 	%fd127, %fd41, 0d4000000000000000;
	{
	.reg .b32 %temp; 
	mov.b64 	{%temp, %r96}, %fd127;
	}
	and.b32  	%r97, %r96, 2146435072;
	setp.ne.s32 	%p76, %r97, 2146435072;
	@%p76 bra 	$L__BB0_36;
	setp.num.f64 	%p77, %fd41, %fd41;
	@%p77 bra 	$L__BB0_34;
	mov.f64 	%fd128, 0d4000000000000000;
	add.rn.f64 	%fd160, %fd41, %fd128;
	bra.uni 	$L__BB0_36;
$L__BB0_34:
	setp.neu.f64 	%p78, %fd42, 0d7FF0000000000000;
	@%p78 bra 	$L__BB0_36;
	selp.b32 	%r98, %r14, %r13, %p3;
	selp.b32 	%r99, %r98, %r13, %p74;
	mov.b32 	%r100, 0;
	mov.b64 	%fd160, {%r100, %r99};
$L__BB0_36:
	setp.lt.s32 	%p80, %r11, 0;
	setp.eq.s32 	%p81, %r12, 1062207488;
	setp.eq.f64 	%p83, %fd41, 0d3FF0000000000000;
	selp.f64 	%fd129, 0d3FF0000000000000, %fd160, %p83;
	add.f64 	%fd47, %fd40, %fd129;
	ld.global.f64 	%fd130, [%rd5+16];
	sub.f64 	%fd48, %fd3, %fd130;
	{
	.reg .b32 %temp; 
	mov.b64 	{%temp, %r30}, %fd48;
	}
	abs.f64 	%fd49, %fd48;
	{ // callseq 6, 0
	.param .b64 param0;
	st.param.f64 	[param0], %fd49;
	.param .b64 param1;
	st.param.f64 	[param1], 0d4000000000000000;
	.param .b64 retval0;
	call.uni (retval0), 
	__internal_accurate_pow, 
	(
	param0, 
	param1
	);
	ld.param.f64 	%fd131, [retval0];
	} // callseq 6
	setp.lt.s32 	%p84, %r30, 0;
	neg.f64 	%fd133, %fd131;
	selp.f64 	%fd134, %fd133, %fd131, %p81;
	selp.f64 	%fd135, %fd134, %fd131, %p84;
	setp.eq.f64 	%p85, %fd48, 0d0000000000000000;
	selp.b32 	%r101, %r30, 0, %p81;
	or.b32  	%r102, %r101, 2146435072;
	selp.b32 	%r103, %r102, %r101, %p80;
	mov.b32 	%r104, 0;
	mov.b64 	%fd136, {%r104, %r103};
	selp.f64 	%fd161, %fd136, %fd135, %p85;
	add.f64 	%fd137, %fd48, 0d4000000000000000;
	{
	.reg .b32 %temp; 
	mov.b64 	{%temp, %r105}, %fd137;
	}
	and.b32  	%r106, %r105, 2146435072;
	setp.ne.s32 	%p86, %r106, 2146435072;
	@%p86 bra 	$L__BB0_41;
	setp.num.f64 	%p87, %fd48, %fd48;
	@%p87 bra 	$L__BB0_39;
	mov.f64 	%fd138, 0d4000000000000000;
	add.rn.f64 	%fd161, %fd48, %fd138;
	bra.uni 	$L__BB0_41;
$L__BB0_39:
	setp.neu.f64 	%p88, %fd49, 0d7FF0000000000000;
	@%p88 bra 	$L__BB0_41;
	selp.b32 	%r107, %r14, %r13, %p3;
	selp.b32 	%r108, %r107, %r13, %p84;
	mov.b32 	%r109, 0;
	mov.b64 	%fd161, {%r109, %r108};
$L__BB0_41:
	setp.lt.s32 	%p90, %r15, 0;
	setp.eq.s32 	%p91, %r16, 1073741824;
	setp.eq.f64 	%p93, %fd48, 0d3FF0000000000000;
	selp.f64 	%fd139, 0d3FF0000000000000, %fd161, %p93;
	add.f64 	%fd140, %fd47, %fd139;
	div.rn.f64 	%fd54, %fd63, %fd140;
	{
	.reg .b32 %temp; 
	mov.b64 	{%temp, %r31}, %fd54;
	}
	abs.f64 	%fd55, %fd54;
	{ // callseq 7, 0
	.param .b64 param0;
	st.param.f64 	[param0], %fd55;
	.param .b64 param1;
	st.param.f64 	[param1], 0d4008000000000000;
	.param .b64 retval0;
	call.uni (retval0), 
	__internal_accurate_pow, 
	(
	param0, 
	param1
	);
	ld.param.f64 	%fd141, [retval0];
	} // callseq 7
	setp.lt.s32 	%p94, %r31, 0;
	neg.f64 	%fd143, %fd141;
	selp.f64 	%fd144, %fd143, %fd141, %p91;
	selp.f64 	%fd145, %fd144, %fd141, %p94;
	setp.eq.f64 	%p95, %fd54, 0d0000000000000000;
	selp.b32 	%r110, %r31, 0, %p91;
	or.b32  	%r111, %r110, 2146435072;
	selp.b32 	%r112, %r111, %r110, %p90;
	mov.b32 	%r113, 0;
	mov.b64 	%fd146, {%r113, %r112};
	selp.f64 	%fd162, %fd146, %fd145, %p95;
	add.f64 	%fd147, %fd54, 0d4008000000000000;
	{
	.reg .b32 %temp; 
	mov.b64 	{%temp, %r114}, %fd147;
	}
	and.b32  	%r115, %r114, 2146435072;
	setp.ne.s32 	%p96, %r115, 2146435072;
	@%p96 bra 	$L__BB0_46;
	setp.num.f64 	%p97, %fd54, %fd54;
	@%p97 bra 	$L__BB0_44;
	mov.f64 	%fd148, 0d4008000000000000;
	add.rn.f64 	%fd162, %fd54, %fd148;
	bra.uni 	$L__BB0_46;
$L__BB0_44:
	setp.neu.f64 	%p98, %fd55, 0d7FF0000000000000;
	@%p98 bra 	$L__BB0_46;
	or.b32  	%r116, %r17, -2147483648;
	selp.b32 	%r117, %r116, %r17, %p4;
	selp.b32 	%r118, %r117, %r17, %p94;
	mov.b32 	%r119, 0;
	mov.b64 	%fd162, {%r119, %r118};
$L__BB0_46:
	setp.eq.f64 	%p100, %fd54, 0d3FF0000000000000;
	selp.f64 	%fd149, 0d3FF0000000000000, %fd162, %p100;
	mul.f64 	%fd150, %fd62, %fd149;
	add.f64 	%fd151, %fd149, 0dBFF0000000000000;
	fma.rn.f64 	%fd163, %fd150, %fd151, %fd163;
	add.s32 	%r123, %r26, 1;
	add.s32 	%r120, %r26, 2;
	setp.lt.s32 	%p101, %r120, %r33;
	@%p101 bra 	$L__BB0_8;
$L__BB0_47:
	ld.param.u64 	%rd14, [_Z7enerGPUddPdS_i_param_3];
	cvta.to.global.u64 	%rd11, %rd14;
	mul.wide.s32 	%rd12, %r3, 8;
	add.s64 	%rd13, %rd11, %rd12;
	st.global.f64 	[%rd13], %fd163;
$L__BB0_48:
	ret;

}
.func  (.param .b64 func_retval0) __internal_accurate_pow(
	.param .b64 __internal_accurate_pow_param_0,
	.param .b64 __internal_accurate_pow_param_1
)
{
	.reg .pred 	%p<8>;
	.reg .b32 	%r<49>;
	.reg .b32 	%f<3>;
	.reg .b64 	%fd<109>;

	ld.param.f64 	%fd10, [__internal_accurate_pow_param_0];
	ld.param.f64 	%fd11, [__internal_accurate_pow_param_1];
	{
	.reg .b32 %temp; 
	mov.b64 	{%temp, %r46}, %fd10;
	}
	{
	.reg .b32 %temp; 
	mov.b64 	{%r45, %temp}, %fd10;
	}
	shr.u32 	%r47, %r46, 20;
	setp.gt.u32 	%p1, %r46, 1048575;
	@%p1 bra 	$L__BB1_2;
	mul.f64 	%fd12, %fd10, 0d4350000000000000;
	{
	.reg .b32 %temp; 
	mov.b64 	{%temp, %r46}, %fd12;
	}
	{
	.reg .b32 %temp; 
	mov.b64 	{%r45, %temp}, %fd12;
	}
	shr.u32 	%r16, %r46, 20;
	add.s32 	%r47, %r16, -54;
$L__BB1_2:
	add.s32 	%r48, %r47, -1023;
	and.b32  	%r17, %r46, -2146435073;
	or.b32  	%r18, %r17, 1072693248;
	mov.b64 	%fd107, {%r45, %r18};
	setp.lt.u32 	%p2, %r18, 1073127583;
	@%p2 bra 	$L__BB1_4;
	{
	.reg .b32 %temp; 
	mov.b64 	{%r19, %temp}, %fd107;
	}
	{
	.reg .b32 %temp; 
	mov.b64 	{%temp, %r20}, %fd107;
	}
	add.s32 	%r21, %r20, -1048576;
	mov.b64 	%fd107, {%r19, %r21};
	add.s32 	%r48, %r47, -1022;
$L__BB1_4:
	add.f64 	%fd13, %fd107, 0dBFF0000000000000;
	add.f64 	%fd14, %fd107, 0d3FF0000000000000;
	rcp.approx.ftz.f64 	%fd15, %fd14;
	neg.f64 	%fd16, %fd14;
	fma.rn.f64 	%fd17, %fd16, %fd15, 0d3FF0000000000000;
	fma.rn.f64 	%fd18, %fd17, %fd17, %fd17;
	fma.rn.f64 	%fd19, %fd18, %fd15, %fd15;
	mul.f64 	%fd20, %fd13, %fd19;
	fma.rn.f64 	%fd21, %fd13, %fd19, %fd20;
	mul.f64 	%fd22, %fd21, %fd21;
	fma.rn.f64 	%fd23, %fd22, 0d3EB0F5FF7D2CAFE2, 0d3ED0F5D241AD3B5A;
	fma.rn.f64 	%fd24, %fd23, %fd22, 0d3EF3B20A75488A3F;
	fma.rn.f64 	%fd25, %fd24, %fd22, 0d3F1745CDE4FAECD5;
	fma.rn.f64 	%fd26, %fd25, %fd22, 0d3F3C71C7258A578B;
	fma.rn.f64 	%fd27, %fd26, %fd22, 0d3F6249249242B910;
	fma.rn.f64 	%fd28, %fd27, %fd22, 0d3F89999999999DFB;
	sub.f64 	%fd29, %fd13, %fd21;
	add.f64 	%fd30, %fd29, %fd29;
	neg.f64 	%fd31, %fd21;
	fma.rn.f64 	%fd32, %fd31, %fd13, %fd30;
	mul.f64 	%fd33, %fd19, %fd32;
	fma.rn.f64 	%fd34, %fd22, %fd28, 0d3FB5555555555555;
	mov.f64 	%fd35, 0d3FB5555555555555;
	sub.f64 	%fd36, %fd35, %fd34;
	fma.rn.f64 	%fd37, %fd22, %fd28, %fd36;
	add.f64 	%fd38, %fd37, 0dBC46A4CB00B9E7B0;
	add.f64 	%fd39, %fd34, %fd38;
	sub.f64 	%fd40, %fd34, %fd39;
	add.f64 	%fd41, %fd38, %fd40;
	mul.rn.f64 	%fd42, %fd21, %fd21;
	neg.f64 	%fd43, %fd42;
	fma.rn.f64 	%fd44, %fd21, %fd21, %fd43;
	{
	.reg .b32 %temp; 
	mov.b64 	{%r22, %temp}, %fd33;
	}
	{
	.reg .b32 %temp; 
	mov.b64 	{%temp, %r23}, %fd33;
	}
	add.s32 	%r24, %r23, 1048576;
	mov.b64 	%fd45, {%r22, %r24};
	fma.rn.f64 	%fd46, %fd21, %fd45, %fd44;
	mul.rn.f64 	%fd47, %fd42, %fd21;
	neg.f64 	%fd48, %fd47;
	fma.rn.f64 	%fd49, %fd42, %fd21, %fd48;
	fma.rn.f64 	%fd50, %fd42, %fd33, %fd49;
	fma.rn.f64 	%fd51, %fd46, %fd21, %fd50;
	mul.rn.f64 	%fd52, %fd39, %fd47;
	neg.f64 	%fd53, %fd52;
	fma.rn.f64 	%fd54, %fd39, %fd47, %fd53;
	fma.rn.f64 	%fd55, %fd39, %fd51, %fd54;
	fma.rn.f64 	%fd56, %fd41, %fd47, %fd55;
	add.f64 	%fd57, %fd52, %fd56;
	sub.f64 	%fd58, %fd52, %fd57;
	add.f64 	%fd59, %fd56, %fd58;
	add.f64 	%fd60, %fd21, %fd57;
	sub.f64 	%fd61, %fd21, %fd60;
	add.f64 	%fd62, %fd57, %fd61;
	add.f64 	%fd63, %fd59, %fd62;
	add.f64 	%fd64, %fd33, %fd63;
	add.f64 	%fd65, %fd60, %fd64;
	sub.f64 	%fd66, %fd60, %fd65;
	add.f64 	%fd67, %fd64, %fd66;
	xor.b32  	%r25, %r48, -2147483648;
	mov.b32 	%r26, 1127219200;
	mov.b64 	%fd68, {%r25, %r26};
	mov.b32 	%r27, -2147483648;
	mov.b64 	%fd69, {%r27, %r26};
	sub.f64 	%fd70, %fd68, %fd69;
	fma.rn.f64 	%fd71, %fd70, 0d3FE62E42FEFA39EF, %fd65;
	fma.rn.f64 	%fd72, %fd70, 0dBFE62E42FEFA39EF, %fd71;
	sub.f64 	%fd73, %fd72, %fd65;
	sub.f64 	%fd74, %fd67, %fd73;
	fma.rn.f64 	%fd75, %fd70, 0d3C7ABC9E3B39803F, %fd74;
	add.f64 	%fd76, %fd71, %fd75;
	sub.f64 	%fd77, %fd71, %fd76;
	add.f64 	%fd78, %fd75, %fd77;
	{
	.reg .b32 %temp; 
	mov.b64 	{%temp, %r28}, %fd11;
	}
	{
	.reg .b32 %temp; 
	mov.b64 	{%r29, %temp}, %fd11;
	}
	shl.b32 	%r30, %r28, 1;
	setp.gt.u32 	%p3, %r30, -33554433;
	and.b32  	%r31, %r28, -15728641;
	selp.b32 	%r32, %r31, %r28, %p3;
	mov.b64 	%fd79, {%r29, %r32};
	mul.rn.f64 	%fd80, %fd76, %fd79;
	neg.f64 	%fd81, %fd80;
	fma.rn.f64 	%fd82, %fd76, %fd79, %fd81;
	fma.rn.f64 	%fd83, %fd78, %fd79, %fd82;
	add.f64 	%fd4, %fd80, %fd83;
	sub.f64 	%fd84, %fd80, %fd4;
	add.f64 	%fd5, %fd83, %fd84;
	fma.rn.f64 	%fd85, %fd4, 0d3FF71547652B82FE, 0d4338000000000000;
	{
	.reg .b32 %temp; 
	mov.b64 	{%r13, %temp}, %fd85;
	}
	mov.f64 	%fd86, 0dC338000000000000;
	add.rn.f64 	%fd87, %fd85, %fd86;
	fma.rn.f64 	%fd88, %fd87, 0dBFE62E42FEFA39EF, %fd4;
	fma.rn.f64 	%fd89, %fd87, 0dBC7ABC9E3B39803F, %fd88;
	fma.rn.f64 	%fd90, %fd89, 0d3E5ADE1569CE2BDF, 0d3E928AF3FCA213EA;
	fma.rn.f64 	%fd91, %fd90, %fd89, 0d3EC71DEE62401315;
	fma.rn.f64 	%fd92, %fd91, %fd89, 0d3EFA01997C89EB71;
	fma.rn.f64 	%fd93, %fd92, %fd89, 0d3F2A01A014761F65;
	fma.rn.f64 	%fd94, %fd93, %fd89, 0d3F56C16C1852B7AF;
	fma.rn.f64 	%fd95, %fd94, %fd89, 0d3F81111111122322;
	fma.rn.f64 	%fd96, %fd95, %fd89, 0d3FA55555555502A1;
	fma.rn.f64 	%fd97, %fd96, %fd89, 0d3FC5555555555511;
	fma.rn.f64 	%fd98, %fd97, %fd89, 0d3FE000000000000B;
	fma.rn.f64 	%fd99, %fd98, %fd89, 0d3FF0000000000000;
	fma.rn.f64 	%fd100, %fd99, %fd89, 0d3FF0000000000000;
	{
	.reg .b32 %temp; 
	mov.b64 	{%r14, %temp}, %fd100;
	}
	{
	.reg .b32 %temp; 
	mov.b64 	{%temp, %r15}, %fd100;
	}
	shl.b32 	%r33, %r13, 20;
	add.s32 	%r34, %r33, %r15;
	mov.b64 	%fd108, {%r14, %r34};
	{
	.reg .b32 %temp; 
	mov.b64 	{%temp, %r35}, %fd4;
	}
	mov.b32 	%f2, %r35;
	abs.f32 	%f1, %f2;
	setp.lt.f32 	%p4, %f1, 0f4086232B;
	@%p4 bra 	$L__BB1_7;
	setp.lt.f64 	%p5, %fd4, 0d0000000000000000;
	add.f64 	%fd101, %fd4, 0d7FF0000000000000;
	selp.f64 	%fd108, 0d0000000000000000, %fd101, %p5;
	setp.geu.f32 	%p6, %f1, 0f40874800;
	@%p6 bra 	$L__BB1_7;
	shr.u32 	%r36, %r13, 31;
	add.s32 	%r37, %r13, %r36;
	shr.s32 	%r38, %r37, 1;
	shl.b32 	%r39, %r38, 20;
	add.s32 	%r40, %r15, %r39;
	mov.b64 	%fd102, {%r14, %r40};
	sub.s32 	%r41, %r13, %r38;
	shl.b32 	%r42, %r41, 20;
	add.s32 	%r43, %r42, 1072693248;
	mov.b32 	%r44, 0;
	mov.b64 	%fd103, {%r44, %r43};
	mul.f64 	%fd108, %fd103, %fd102;
$L__BB1_7:
	abs.f64 	%fd104, %fd108;
	setp.eq.f64 	%p7, %fd104, 0d7FF0000000000000;
	fma.rn.f64 	%fd105, %fd108, %fd5, %fd108;
	selp.f64 	%fd106, %fd108, %fd105, %p7;
	st.param.f64 	[func_retval0], %fd106;
	ret;

}


// ===== COMPILED SASS (sm_100) =====

	.target	sm_100

	.elftype	@"ET_EXEC"


//--------------------- .note.nv.tkinfo           --------------------------
	.section	.note.nv.tkinfo,"",@"SHT_NOTE"
	.sectionflags	@"SHF_NOTE_NV_TKINFO"
	.tkinfo
        /*0018*/ 	.word	0x00000002
        /*0030*/ 	.string	""
        /*0030*/ 	.string	"ptxas"
        /*0030*/ 	.string	"Cuda compilation tools, release 13.0, V13.0.88"
        /*0030*/ 	.string	"Build cuda_13.0.r13.0/compiler.36424714_0"
        /*0030*/ 	.string	"-arch sm_100 -m 64 "



//--------------------- .note.nv.cuinfo           --------------------------
	.section	.note.nv.cuinfo,"",@"SHT_NOTE"
	.sectionflags	@"SHF_NOTE_NV_CUINFO"
        /*0018*/ 	.short	0x0002
        /*001a*/ 	.short	0x0064
        /*001c*/ 	.short	0x0082
	.zero		2


//--------------------- .nv.info                  --------------------------
	.section	.nv.info,"",@"SHT_CUDA_INFO"
	.align	4


	//----- nvinfo : EIATTR_REGCOUNT
	.align		4
        /*0000*/ 	.byte	0x04, 0x2f
        /*0002*/ 	.short	(.L_1 - .L_0)
	.align		4
.L_0:
        /*0004*/ 	.word	index@(_Z7enerGPUddPdS_i)
        /*0008*/ 	.word	0x00000030


	//----- nvinfo : EIATTR_FRAME_SIZE
	.align		4
.L_1:
        /*000c*/ 	.byte	0x04, 0x11
        /*000e*/ 	.short	(.L_3 - .L_2)
	.align		4
.L_2:
        /*0010*/ 	.word	index@($_Z7enerGPUddPdS_i$__internal_accurate_pow)
        /*0014*/ 	.word	0x00000000


	//----- nvinfo : EIATTR_FRAME_SIZE
	.align		4
.L_3:
        /*0018*/ 	.byte	0x04, 0x11
        /*001a*/ 	.short	(.L_5 - .L_4)
	.align		4
.L_4:
        /*001c*/ 	.word	index@($__internal_0_$__cuda_sm20_div_rn_f64_full)
        /*0020*/ 	.word	0x00000000


	//----- nvinfo : EIATTR_FRAME_SIZE
	.align		4
.L_5:
        /*0024*/ 	.byte	0x04, 0x11
        /*0026*/ 	.short	(.L_7 - .L_6)
	.align		4
.L_6:
        /*0028*/ 	.word	index@(_Z7enerGPUddPdS_i)
        /*002c*/ 	.word	0x00000000


	//----- nvinfo : EIATTR_MIN_STACK_SIZE
	.align		4
.L_7:
        /*0030*/ 	.byte	0x04, 0x12
        /*0032*/ 	.short	(.L_9 - .L_8)
	.align		4
.L_8:
        /*0034*/ 	.word	index@(_Z7enerGPUddPdS_i)
        /*0038*/ 	.word	0x00000000
.L_9:


//--------------------- .nv.compat                --------------------------
	.section	.nv.compat,"",@"SHT_CUDA_COMPAT_INFO"
	.align	4
        /*0000*/ 	.byte	0x02, 0x09, 0x00, 0x00, 0x02, 0x02, 0x01, 0x00, 0x02, 0x05, 0x05, 0x00, 0x03, 0x07, 0x01, 0x01
        /*0010*/ 	.byte	0x02, 0x03, 0x00, 0x00, 0x02, 0x06, 0x01, 0x00, 0x04, 0x0b, 0x08, 0x00, 0x01, 0x00, 0x00, 0x00
        /*0020*/ 	.byte	0x00, 0x00, 0x00, 0x00


//--------------------- .nv.info._Z7enerGPUddPdS_i --------------------------
	.section	.nv.info._Z7enerGPUddPdS_i,"",@"SHT_CUDA_INFO"
	.sectionflags	@""
	.align	4


	//----- nvinfo : EIATTR_CUDA_API_VERSION
	.align		4
        /*0000*/ 	.byte	0x04, 0x37
        /*0002*/ 	.short	(.L_11 - .L_10)
.L_10:
        /*0004*/ 	.word	0x00000082


	//----- nvinfo : EIATTR_KPARAM_INFO
	.align		4
.L_11:
        /*0008*/ 	.byte	0x04, 0x17
        /*000a*/ 	.short	(.L_13 - .L_12)
.L_12:
        /*000c*/ 	.word	0x00000000
        /*0010*/ 	.short	0x0004
        /*0012*/ 	.short	0x0020
        /*0014*/ 	.byte	0x00, 0xf0, 0x11, 0x00


	//----- nvinfo : EIATTR_KPARAM_INFO
	.align		4
.L_13:
        /*0018*/ 	.byte	0x04, 0x17
        /*001a*/ 	.short	(.L_15 - .L_14)
.L_14:
        /*001c*/ 	.word	0x00000000
        /*0020*/ 	.short	0x0003
        /*0022*/ 	.short	0x0018
        /*0024*/ 	.byte	0x00, 0xf5, 0x21, 0x00


	//----- nvinfo : EIATTR_KPARAM_INFO
	.align		4
.L_15:
        /*0028*/ 	.byte	0x04, 0x17
        /*002a*/ 	.short	(.L_17 - .L_16)
.L_16:
        /*002c*/ 	.word	0x00000000
        /*0030*/ 	.short	0x0002
        /*0032*/ 	.short	0x0010
        /*0034*/ 	.byte	0x00, 0xf5, 0x21, 0x00


	//----- nvinfo : EIATTR_KPARAM_INFO
	.align		4
.L_17:
        /*0038*/ 	.byte	0x04, 0x17
        /*003a*/ 	.short	(.L_19 - .L_18)
.L_18:
        /*003c*/ 	.word	0x00000000
        /*0040*/ 	.short	0x0001
        /*0042*/ 	.short	0x0008
        /*0044*/ 	.byte	0x00, 0xf0, 0x21, 0x00


	//----- nvinfo : EIATTR_KPARAM_INFO
	.align		4
.L_19:
        /*0048*/ 	.byte	0x04, 0x17
        /*004a*/ 	.short	(.L_21 - .L_20)
.L_20:
        /*004c*/ 	.word	0x00000000
        /*0050*/ 	.short	0x0000
        /*0052*/ 	.short	0x0000
        /*0054*/ 	.byte	0x00, 0xf0, 0x21, 0x00


	//----- nvinfo : EIATTR_SPARSE_MMA_MASK
	.align		4
.L_21:
        /*0058*/ 	.byte	0x03, 0x50
        /*005a*/ 	.short	0x0000


	//----- nvinfo : EIATTR_MAXREG_COUNT
	.align		4
        /*005c*/ 	.byte	0x03, 0x1b
        /*005e*/ 	.short	0x00ff


	//----- nvinfo : EIATTR_MERCURY_ISA_VERSION
	.align		4
        /*0060*/ 	.byte	0x03, 0x5f
        /*0062*/ 	.short	0x0101


	//----- nvinfo : EIATTR_VRC_CTA_INIT_COUNT
	.align		4
        /*0064*/ 	.byte	0x02, 0x4a
	.zero		1
	.zero		1


	//----- nvinfo : EIATTR_EXIT_INSTR_OFFSETS
	.align		4
        /*0068*/ 	.byte	0x04, 0x1c
        /*006a*/ 	.short	(.L_23 - .L_22)


	//   ....[0]....
.L_22:
        /*006c*/ 	.word	0x00000080


	//   ....[1]....
        /*0070*/ 	.word	0x000014f0


	//----- nvinfo : EIATTR_CRS_STACK_SIZE
	.align		4
.L_23:
        /*0074*/ 	.byte	0x04, 0x1e
        /*0076*/ 	.short	(.L_25 - .L_24)
.L_24:
        /*0078*/ 	.word	0x00000000


	//----- nvinfo : EIATTR_CBANK_PARAM_SIZE
	.align		4
.L_25:
        /*007c*/ 	.byte	0x03, 0x19
        /*007e*/ 	.short	0x0024


	//----- nvinfo : EIATTR_PARAM_CBANK
	.align		4
        /*0080*/ 	.byte	0x04, 0x0a
        /*0082*/ 	.short	(.L_27 - .L_26)
	.align		4
.L_26:
        /*0084*/ 	.word	index@(.nv.constant0._Z7enerGPUddPdS_i)
        /*0088*/ 	.short	0x0380
        /*008a*/ 	.short	0x0024


	//----- nvinfo : EIATTR_SW_WAR
	.align		4
.L_27:
        /*008c*/ 	.byte	0x04, 0x36
        /*008e*/ 	.short	(.L_29 - .L_28)
.L_28:
        /*0090*/ 	.word	0x00000008
.L_29:


//--------------------- .nv.callgraph             --------------------------
	.section	.nv.callgraph,"",@"SHT_CUDA_CALLGRAPH"
	.align	4
	.sectionentsize	8
	.align		4
        /*0000*/ 	.word	0x00000000
	.align		4
        /*0004*/ 	.word	0xffffffff
	.align		4
        /*0008*/ 	.word	0x00000000
	.align		4
        /*000c*/ 	.word	0xfffffffe
	.align		4
        /*0010*/ 	.word	0x00000000
	.align		4
        /*0014*/ 	.word	0xfffffffd
	.align		4
        /*0018*/ 	.word	0x00000000
	.align		4
        /*001c*/ 	.word	0xfffffffc


//--------------------- .text._Z7enerGPUddPdS_i   --------------------------
	.section	.text._Z7enerGPUddPdS_i,"ax",@progbits
	.align	128
        .global         _Z7enerGPUddPdS_i
        .type           _Z7enerGPUddPdS_i,@function
        .size           _Z7enerGPUddPdS_i,(.L_x_43 - _Z7enerGPUddPdS_i)
        .other          _Z7enerGPUddPdS_i,@"STO_CUDA_ENTRY STV_DEFAULT"
_Z7enerGPUddPdS_i:
.text._Z7enerGPUddPdS_i:
[----:B------:R-:W-:Y:S01]  /*0000*/  LDC R1, c[0x0][0x37c] ;  /* 0x0000df00ff017b82 */ /* 0x000fe20000000800 */
[----:B------:R-:W0:Y:S07]  /*0010*/  S2R R0, SR_TID.X ;  /* 0x0000000000007919 */ /* 0x000e2e0000002100 */
[----:B------:R-:W1:Y:S01]  /*0020*/  S2UR UR5, SR_CTAID.X ;  /* 0x00000000000579c3 */ /* 0x000e620000002500 */
[----:B------:R-:W1:Y:S01]  /*0030*/  LDCU UR4, c[0x0][0x360] ;  /* 0x00006c00ff0477ac */ /* 0x000e620008000800 */
[----:B------:R-:W2:Y:S01]  /*0040*/  LDCU UR6, c[0x0][0x3a0] ;  /* 0x00007400ff0677ac */ /* 0x000ea20008000800 */
[----:B-1----:R-:W-:-:S06]  /*0050*/  UIMAD UR5, UR5, UR4, URZ ;  /* 0x00000004050572a4 */ /* 0x002fcc000f8e02ff */
[----:B0-----:R-:W-:-:S05]  /*0060*/  VIADD R4, R0, UR5 ;  /* 0x0000000500047c36 */ /* 0x001fca0008000000 */
[----:B--2---:R-:W-:-:S13]  /*0070*/  ISETP.GE.AND P0, PT, R4, UR6, PT ;  /* 0x0000000604007c0c */ /* 0x004fda000bf06270 */
[----:B------:R-:W-:Y:S05]  /*0080*/  @P0 EXIT ;  /* 0x000000000000094d */ /* 0x000fea0003800000 */
[----:B------:R-:W0:Y:S01]  /*0090*/  LDC.64 R2, c[0x0][0x390] ;  /* 0x0000e400ff027b82 */ /* 0x000e220000000a00 */
[----:B------:R-:W1:Y:S01]  /*00a0*/  LDCU.64 UR8, c[0x0][0x358] ;  /* 0x00006b00ff0877ac */ /* 0x000e620008000a00 */
[----:B------:R-:W-:Y:S01]  /*00b0*/  IMAD R5, R4, 0x3, RZ ;  /* 0x0000000304057824 */ /* 0x000fe200078e02ff */
[----:B------:R-:W2:Y:S01]  /*00c0*/  LDCU.64 UR12, c[0x0][0x388] ;  /* 0x00007100ff0c77ac */ /* 0x000ea20008000a00 */
[----:B------:R-:W3:Y:S01]  /*00d0*/  LDCU.64 UR14, c[0x0][0x380] ;  /* 0x00007000ff0e77ac */ /* 0x000ee20008000a00 */
[----:B------:R-:W4:Y:S01]  /*00e0*/  LDCU.64 UR10, c[0x0][0x388] ;  /* 0x00007100ff0a77ac */ /* 0x000f220008000a00 */
[----:B0-----:R-:W-:-:S05]  /*00f0*/  IMAD.WIDE R2, R5, 0x8, R2 ;  /* 0x0000000805027825 */ /* 0x001fca00078e0202 */
[----:B-1----:R0:W5:Y:S04]  /*0100*/  LDG.E.64 R18, desc[UR8][R2.64] ;  /* 0x0000000802127981 */ /* 0x002168000c1e1b00 */
[----:B------:R0:W5:Y:S04]  /*0110*/  LDG.E.64 R16, desc[UR8][R2.64+0x8] ;  /* 0x0000080802107981 */ /* 0x000168000c1e1b00 */
[----:B------:R0:W5:Y:S01]  /*0120*/  LDG.E.64 R14, desc[UR8][R2.64+0x10] ;  /* 0x00001008020e7981 */ /* 0x000162000c1e1b00 */
[----:B------:R-:W-:Y:S01]  /*0130*/  ISETP.GE.AND P0, PT, R4, 0x1, PT ;  /* 0x000000010400780c */ /* 0x000fe20003f06270 */
[----:B------:R-:W-:Y:S01]  /*0140*/  UMOV UR4, URZ ;  /* 0x000000ff00047c82 */ /* 0x000fe20008000000 */
[----:B------:R-:W-:Y:S01]  /*0150*/  BSSY.RECONVERGENT B0, `(.L_x_0) ;  /* 0x0000098000007945 */ /* 0x000fe20003800200 */
[----:B------:R-:W-:-:S10]  /*0160*/  CS2R R12, SRZ ;  /* 0x00000000000c7805 */ /* 0x000fd4000001ff00 */
[----:B0-234-:R-:W-:Y:S05]  /*0170*/  @!P0 BRA `(.L_x_1) ;  /* 0x0000000800548947 */ /* 0x01dfea0003800000 */
[----:B------:R-:W0:Y:S01]  /*0180*/  LDCU.64 UR6, c[0x0][0x390] ;  /* 0x00007200ff0677ac */ /* 0x000e220008000a00 */
[----:B------:R-:W1:Y:S01]  /*0190*/  LDC R40, c[0x0][0x38c] ;  /* 0x0000e300ff287b82 */ /* 0x000e620000000800 */
[----:B------:R-:W-:Y:S01]  /*01a0*/  IMAD.MOV R41, RZ, RZ, -R4 ;  /* 0x000000ffff297224 */ /* 0x000fe200078e0a04 */
[----:B------:R-:W-:Y:S01]  /*01b0*/  CS2R R12, SRZ ;  /* 0x00000000000c7805 */ /* 0x000fe2000001ff00 */
[----:B0-----:R-:W-:-:S04]  /*01c0*/  UIADD3 UR6, UP0, UPT, UR6, 0x8, URZ ;  /* 0x0000000806067890 */ /* 0x001fc8000ff1e0ff */
[----:B------:R-:W-:Y:S02]  /*01d0*/  UIADD3.X UR7, UPT, UPT, URZ, UR7, URZ, UP0, !UPT ;  /* 0x00000007ff077290 */ /* 0x000fe400087fe4ff */
[----:B------:R-:W-:-:S04]  /*01e0*/  IMAD.U32 R2, RZ, RZ, UR6 ;  /* 0x00000006ff027e24 */ /* 0x000fc8000f8e00ff */
[----:B------:R-:W-:-:S07]  /*01f0*/  IMAD.U32 R3, RZ, RZ, UR7 ;  /* 0x00000007ff037e24 */ /* 0x000fce000f8e00ff */
.L_x_16:
[----:B------:R-:W2:Y:S01]  /*0200*/  LDG.E.64 R8, desc[UR8][R2.64+-0x8] ;  /* 0xfffff80802087981 */ /* 0x000ea2000c1e1b00 */
[----:B------:R-:W-:Y:S01]  /*0210*/  BSSY.RECONVERGENT B1, `(.L_x_2) ;  /* 0x0000007000017945 */ /* 0x000fe20003800200 */
[----:B------:R-:W-:Y:S01]  /*0220*/  IMAD.MOV.U32 R45, RZ, RZ, 0x40000000 ;  /* 0x40000000ff2d7424 */ /* 0x000fe200078e00ff */
[----:B------:R-:W-:Y:S01]  /*0230*/  MOV R44, 0x280 ;  /* 0x00000280002c7802 */ /* 0x000fe20000000f00 */
[----:B--2--5:R-:W-:-:S08]  /*0240*/  DADD R8, R18, -R8 ;  /* 0x0000000012087229 */ /* 0x024fd00000000808 */
[----:B------:R-:W-:-:S10]  /*0250*/  DADD R22, -RZ, |R8| ;  /* 0x00000000ff167229 */ /* 0x000fd40000000508 */
[----:B------:R-:W-:-:S07]  /*0260*/  IMAD.MOV.U32 R5, RZ, RZ, R23 ;  /* 0x000000ffff057224 */ /* 0x000fce00078e0017 */
[----:B-1----:R-:W-:Y:S05]  /*0270*/  CALL.REL.NOINC `($_Z7enerGPUddPdS_i$__internal_accurate_pow) ;  /* 0x0000001800207944 */ /* 0x002fea0003c00000 */
[----:B------:R-:W-:Y:S05]  /*0280*/  BSYNC.RECONVERGENT B1 ;  /* 0x0000000000017941 */ /* 0x000fea0003800200 */
.L_x_2:
[----:B------:R-:W2:Y:S01]  /*0290*/  LDG.E.64 R6, desc[UR8][R2.64] ;  /* 0x0000000802067981 */ /* 0x000ea2000c1e1b00 */
[C---:B------:R-:W-:Y:S01]  /*02a0*/  DADD R10, R8.reuse, 2 ;  /* 0x40000000080a7429 */ /* 0x040fe20000000000 */
[----:B------:R-:W-:Y:S01]  /*02b0*/  BSSY.RECONVERGENT B1, `(.L_x_3) ;  /* 0x0000011000017945 */ /* 0x000fe20003800200 */
[C---:B------:R-:W-:Y:S02]  /*02c0*/  DSETP.NEU.AND P1, PT, R8.reuse, RZ, PT ;  /* 0x000000ff0800722a */ /* 0x040fe40003f2d000 */
[----:B------:R-:W-:-:S04]  /*02d0*/  DSETP.NEU.AND P0, PT, R8, 1, PT ;  /* 0x3ff000000800742a */ /* 0x000fc80003f0d000 */
[----:B------:R-:W-:Y:S02]  /*02e0*/  FSEL R20, R20, RZ, P1 ;  /* 0x000000ff14147208 */ /* 0x000fe40000800000 */
[----:B------:R-:W-:-:S04]  /*02f0*/  LOP3.LUT R21, R11, 0x7ff00000, RZ, 0xc0, !PT ;  /* 0x7ff000000b157812 */ /* 0x000fc800078ec0ff */
[----:B------:R-:W-:Y:S02]  /*0300*/  ISETP.NE.AND P2, PT, R21, 0x7ff00000, PT ;  /* 0x7ff000001500780c */ /* 0x000fe40003f45270 */
[----:B------:R-:W-:Y:S01]  /*0310*/  FSEL R21, R5, RZ, P1 ;  /* 0x000000ff05157208 */ /* 0x000fe20000800000 */
[----:B--2---:R-:W-:-:S08]  /*0320*/  DADD R6, R16, -R6 ;  /* 0x0000000010067229 */ /* 0x004fd00000000806 */
[----:B------:R-:W-:-:S10]  /*0330*/  DADD R10, -RZ, |R6| ;  /* 0x00000000ff0a7229 */ /* 0x000fd40000000506 */
[----:B------:R-:W-:Y:S01]  /*0340*/  IMAD.MOV.U32 R22, RZ, RZ, R10 ;  /* 0x000000ffff167224 */ /* 0x000fe200078e000a */
[----:B------:R-:W-:Y:S06]  /*0350*/  @P2 BRA `(.L_x_4) ;  /* 0x0000000000182947 */ /* 0x000fec0003800000 */
[----:B------:R-:W-:-:S14]  /*0360*/  DSETP.NAN.AND P1, PT, R8, R8, PT ;  /* 0x000000080800722a */ /* 0x000fdc0003f28000 */
[----:B------:R-:W-:Y:S01]  /*0370*/  @P1 DADD R20, R8, 2 ;  /* 0x4000000008141429 */ /* 0x000fe20000000000 */
[----:B------:R-:W-:Y:S10]  /*0380*/  @P1 BRA `(.L_x_4) ;  /* 0x00000000000c1947 */ /* 0x000ff40003800000 */
[----:B------:R-:W-:-:S14]  /*0390*/  DSETP.NEU.AND P1, PT, |R8|, +INF , PT ;  /* 0x7ff000000800742a */ /* 0x000fdc0003f2d200 */
[----:B------:R-:W-:Y:S02]  /*03a0*/  @!P1 IMAD.MOV.U32 R20, RZ, RZ, 0x0 ;  /* 0x00000000ff149424 */ /* 0x000fe400078e00ff */
[----:B------:R-:W-:-:S07]  /*03b0*/  @!P1 IMAD.MOV.U32 R21, RZ, RZ, 0x7ff00000 ;  /* 0x7ff00000ff159424 */ /* 0x000fce00078e00ff */
.L_x_4:
[----:B------:R-:W-:Y:S05]  /*03c0*/  BSYNC.RECONVERGENT B1 ;  /* 0x0000000000017941 */ /* 0x000fea0003800200 */
.L_x_3:
[----:B------:R-:W-:Y:S01]  /*03d0*/  BSSY.RECONVERGENT B1, `(.L_x_5) ;  /* 0x0000007000017945 */ /* 0x000fe20003800200 */
[----:B------:R-:W-:Y:S01]  /*03e0*/  FSEL R8, R20, RZ, P0 ;  /* 0x000000ff14087208 */ /* 0x000fe20000000000 */
[----:B------:R-:W-:Y:S01]  /*03f0*/  IMAD.MOV.U32 R5, RZ, RZ, R11 ;  /* 0x000000ffff057224 */ /* 0x000fe200078e000b */
[----:B------:R-:W-:Y:S01]  /*0400*/  FSEL R9, R21, 1.875, P0 ;  /* 0x3ff0000015097808 */ /* 0x000fe20000000000 */
[----:B------:R-:W-:Y:S01]  /*0410*/  IMAD.MOV.U32 R45, RZ, RZ, 0x40000000 ;  /* 0x40000000ff2d7424 */ /* 0x000fe200078e00ff */
[----:B------:R-:W-:-:S07]  /*0420*/  MOV R44, 0x440 ;  /* 0x00000440002c7802 */ /* 0x000fce0000000f00 */
[----:B------:R-:W-:Y:S05]  /*0430*/  CALL.REL.NOINC `($_Z7enerGPUddPdS_i$__internal_accurate_pow) ;  /* 0x0000001400b07944 */ /* 0x000fea0003c00000 */
[----:B------:R-:W-:Y:S05]  /*0440*/  BSYNC.RECONVERGENT B1 ;  /* 0x0000000000017941 */ /* 0x000fea0003800200 */
.L_x_5:
        /* <DEDUP_REMOVED lines=10> */
[----:B------:R-:W-:Y:S02]  /*04f0*/  DADD R22, -RZ, |R10| ;  /* 0x00000000ff167229 */ /* 0x000fe4000000050a */
[----:B------:R-:W-:Y:S09]  /*0500*/  @P2 BRA `(.L_x_7) ;  /* 0x0000000000182947 */ /* 0x000ff20003800000 */
[----:B------:R-:W-:-:S14]  /*0510*/  DSETP.NAN.AND P1, PT, R6, R6, PT ;  /* 0x000000060600722a */ /* 0x000fdc0003f28000 */
[----:B------:R-:W-:Y:S01]  /*0520*/  @P1 DADD R20, R6, 2 ;  /* 0x4000000006141429 */ /* 0x000fe20000000000 */
[----:B------:R-:W-:Y:S10]  /*0530*/  @P1 BRA `(.L_x_7) ;  /* 0x00000000000c1947 */ /* 0x000ff40003800000 */
[----:B------:R-:W-:-:S14]  /*0540*/  DSETP.NEU.AND P1, PT, |R6|, +INF , PT ;  /* 0x7ff000000600742a */ /* 0x000fdc0003f2d200 */
[----:B------:R-:W-:Y:S02]  /*0550*/  @!P1 IMAD.MOV.U32 R20, RZ, RZ, 0x0 ;  /* 0x00000000ff149424 */ /* 0x000fe400078e00ff */
[----:B------:R-:W-:-:S07]  /*0560*/  @!P1 IMAD.MOV.U32 R21, RZ, RZ, 0x7ff00000 ;  /* 0x7ff00000ff159424 */ /* 0x000fce00078e00ff */
.L_x_7:
[----:B------:R-:W-:Y:S05]  /*0570*/  BSYNC.RECONVERGENT B1 ;  /* 0x0000000000017941 */ /* 0x000fea0003800200 */
.L_x_6:
[----:B------:R-:W-:Y:S01]  /*0580*/  FSEL R6, R20, RZ, P0 ;  /* 0x000000ff14067208 */ /* 0x000fe20000000000 */
[----:B------:R-:W-:Y:S01]  /*0590*/  BSSY.RECONVERGENT B1, `(.L_x_8) ;  /* 0x0000007000017945 */ /* 0x000fe20003800200 */
[----:B------:R-:W-:Y:S01]  /*05a0*/  FSEL R7, R21, 1.875, P0 ;  /* 0x3ff0000015077808 */ /* 0x000fe20000000000 */
[----:B------:R-:W-:Y:S01]  /*05b0*/  IMAD.MOV.U32 R5, RZ, RZ, R23 ;  /* 0x000000ffff057224 */ /* 0x000fe200078e0017 */
[----:B------:R-:W-:Y:S01]  /*05c0*/  MOV R44, 0x600 ;  /* 0x00000600002c7802 */ /* 0x000fe20000000f00 */
[----:B------:R-:W-:-:S03]  /*05d0*/  IMAD.MOV.U32 R45, RZ, RZ, 0x40000000 ;  /* 0x40000000ff2d7424 */ /* 0x000fc600078e00ff */
[----:B------:R-:W-:-:S11]  /*05e0*/  DADD R8, R8, R6 ;  /* 0x0000000008087229 */ /* 0x000fd60000000006 */
[----:B------:R-:W-:Y:S05]  /*05f0*/  CALL.REL.NOINC `($_Z7enerGPUddPdS_i$__internal_accurate_pow) ;  /* 0x0000001400407944 */ /* 0x000fea0003c00000 */
[----:B------:R-:W-:Y:S05]  /*0600*/  BSYNC.RECONVERGENT B1 ;  /* 0x0000000000017941 */ /* 0x000fea0003800200 */
.L_x_8:
[C---:B------:R-:W-:Y:S01]  /*0610*/  DADD R6, R10.reuse, 2 ;  /* 0x400000000a067429 */ /* 0x040fe20000000000 */
[----:B------:R-:W-:Y:S01]  /*0620*/  BSSY.RECONVERGENT B1, `(.L_x_9) ;  /* 0x000000e000017945 */ /* 0x000fe20003800200 */
[C---:B------:R-:W-:Y:S02]  /*0630*/  DSETP.NEU.AND P1, PT, R10.reuse, RZ, PT ;  /* 0x000000ff0a00722a */ /* 0x040fe40003f2d000 */
[----:B------:R-:W-:-:S04]  /*0640*/  DSETP.NEU.AND P0, PT, R10, 1, PT ;  /* 0x3ff000000a00742a */ /* 0x000fc80003f0d000 */
[----:B------:R-:W-:Y:S02]  /*0650*/  FSEL R20, R20, RZ, P1 ;  /* 0x000000ff14147208 */ /* 0x000fe40000800000 */
[----:B------:R-:W-:Y:S02]  /*0660*/  LOP3.LUT R6, R7, 0x7ff00000, RZ, 0xc0, !PT ;  /* 0x7ff0000007067812 */ /* 0x000fe400078ec0ff */
[----:B------:R-:W-:Y:S02]  /*0670*/  FSEL R21, R5, RZ, P1 ;  /* 0x000000ff05157208 */ /* 0x000fe40000800000 */
[----:B------:R-:W-:-:S13]  /*0680*/  ISETP.NE.AND P2, PT, R6, 0x7ff00000, PT ;  /* 0x7ff000000600780c */ /* 0x000fda0003f45270 */
[----:B------:R-:W-:Y:S05]  /*0690*/  @P2 BRA `(.L_x_10) ;  /* 0x0000000000182947 */ /* 0x000fea0003800000 */
[----:B------:R-:W-:-:S14]  /*06a0*/  DSETP.NAN.AND P1, PT, R10, R10, PT ;  /* 0x0000000a0a00722a */ /* 0x000fdc0003f28000 */
[----:B------:R-:W-:Y:S01]  /*06b0*/  @P1 DADD R20, R10, 2 ;  /* 0x400000000a141429 */ /* 0x000fe20000000000 */
[----:B------:R-:W-:Y:S10]  /*06c0*/  @P1 BRA `(.L_x_10) ;  /* 0x00000000000c1947 */ /* 0x000ff40003800000 */
[----:B------:R-:W-:-:S14]  /*06d0*/  DSETP.NEU.AND P1, PT, |R10|, +INF , PT ;  /* 0x7ff000000a00742a */ /* 0x000fdc0003f2d200 */
[----:B------:R-:W-:Y:S02]  /*06e0*/  @!P1 IMAD.MOV.U32 R20, RZ, RZ, 0x0 ;  /* 0x00000000ff149424 */ /* 0x000fe400078e00ff */
[----:B------:R-:W-:-:S07]  /*06f0*/  @!P1 IMAD.MOV.U32 R21, RZ, RZ, 0x7ff00000 ;  /* 0x7ff00000ff159424 */ /* 0x000fce00078e00ff */
.L_x_10:
[----:B------:R-:W-:Y:S05]  /*0700*/  BSYNC.RECONVERGENT B1 ;  /* 0x0000000000017941 */ /* 0x000fea0003800200 */
.L_x_9:
[----:B------:R-:W-:Y:S01]  /*0710*/  FSEL R6, R20, RZ, P0 ;  /* 0x000000ff14067208 */ /* 0x000fe20000000000 */
[----:B------:R-:W-:Y:S01]  /*0720*/  BSSY.RECONVERGENT B1, `(.L_x_11) ;  /* 0x0000013000017945 */ /* 0x000fe20003800200 */
[----:B------:R-:W-:Y:S02]  /*0730*/  FSEL R7, R21, 1.875, P0 ;  /* 0x3ff0000015077808 */ /* 0x000fe40000000000 */
[----:B------:R-:W-:-:S04]  /*0740*/  FSETP.GEU.AND P1, PT, |R40|, 6.5827683646048100446e-37, PT ;  /* 0x036000002800780b */ /* 0x000fc80003f2e200 */
[----:B------:R-:W-:Y:S01]  /*0750*/  DADD R20, R8, R6 ;  /* 0x0000000008147229 */ /* 0x000fe20000000006 */
[----:B------:R-:W-:-:S05]  /*0760*/  IMAD.MOV.U32 R6, RZ, RZ, 0x1 ;  /* 0x00000001ff067424 */ /* 0x000fca00078e00ff */
[----:B------:R-:W0:Y:S02]  /*0770*/  MUFU.RCP64H R7, R21 ;  /* 0x0000001500077308 */ /* 0x000e240000001800 */
[----:B0-----:R-:W-:-:S08]  /*0780*/  DFMA R8, -R20, R6, 1 ;  /* 0x3ff000001408742b */ /* 0x001fd00000000106 */
[----:B------:R-:W-:-:S08]  /*0790*/  DFMA R8, R8, R8, R8 ;  /* 0x000000080808722b */ /* 0x000fd00000000008 */
[----:B------:R-:W-:-:S08]  /*07a0*/  DFMA R8, R6, R8, R6 ;  /* 0x000000080608722b */ /* 0x000fd00000000006 */
[----:B------:R-:W-:-:S08]  /*07b0*/  DFMA R6, -R20, R8, 1 ;  /* 0x3ff000001406742b */ /* 0x000fd00000000108 */
[----:B------:R-:W-:-:S08]  /*07c0*/  DFMA R6, R8, R6, R8 ;  /* 0x000000060806722b */ /* 0x000fd00000000008 */
[----:B------:R-:W-:-:S08]  /*07d0*/  DMUL R8, R6, UR12 ;  /* 0x0000000c06087c28 */ /* 0x000fd00008000000 */
[----:B------:R-:W-:-:S08]  /*07e0*/  DFMA R10, -R20, R8, UR12 ;  /* 0x0000000c140a7e2b */ /* 0x000fd00008000108 */
[----:B------:R-:W-:-:S10]  /*07f0*/  DFMA R6, R6, R10, R8 ;  /* 0x0000000a0606722b */ /* 0x000fd40000000008 */
[----:B------:R-:W-:-:S05]  /*0800*/  FFMA R5, RZ, R21, R7 ;  /* 0x00000015ff057223 */ /* 0x000fca0000000007 */
[----:B------:R-:W-:-:S13]  /*0810*/  FSETP.GT.AND P0, PT, |R5|, 1.469367938527859385e-39, PT ;  /* 0x001000000500780b */ /* 0x000fda0003f04200 */
[----:B------:R-:W-:Y:S05]  /*0820*/  @P0 BRA P1, `(.L_x_12) ;  /* 0x0000000000080947 */ /* 0x000fea0000800000 */
[----:B------:R-:W-:-:S07]  /*0830*/  MOV R26, 0x850 ;  /* 0x00000850001a7802 */ /* 0x000fce0000000f00 */
[----:B------:R-:W-:Y:S05]  /*0840*/  CALL.REL.NOINC `($__internal_0_$__cuda_sm20_div_rn_f64_full) ;  /* 0x0000000c002c7944 */ /* 0x000fea0003c00000 */
.L_x_12:
[----:B------:R-:W-:Y:S05]  /*0850*/  BSYNC.RECONVERGENT B1 ;  /* 0x0000000000017941 */ /* 0x000fea0003800200 */
.L_x_11:
[----:B------:R-:W-:Y:S01]  /*0860*/  DADD R22, -RZ, |R6| ;  /* 0x00000000ff167229 */ /* 0x000fe20000000506 */
[----:B------:R-:W-:Y:S01]  /*0870*/  BSSY.RECONVERGENT B1, `(.L_x_13) ;  /* 0x0000005000017945 */ /* 0x000fe20003800200 */
[----:B------:R-:W-:Y:S01]  /*0880*/  IMAD.MOV.U32 R45, RZ, RZ, 0x40080000 ;  /* 0x40080000ff2d7424 */ /* 0x000fe200078e00ff */
[----:B------:R-:W-:-:S07]  /*0890*/  MOV R44, 0x8c0 ;  /* 0x000008c0002c7802 */ /* 0x000fce0000000f00 */
[----:B------:R-:W-:-:S07]  /*08a0*/  IMAD.MOV.U32 R5, RZ, RZ, R23 ;  /* 0x000000ffff057224 */ /* 0x000fce00078e0017 */
[----:B------:R-:W-:Y:S05]  /*08b0*/  CALL.REL.NOINC `($_Z7enerGPUddPdS_i$__internal_accurate_pow) ;  /* 0x0000001000907944 */ /* 0x000fea0003c00000 */
[----:B------:R-:W-:Y:S05]  /*08c0*/  BSYNC.RECONVERGENT B1 ;  /* 0x0000000000017941 */ /* 0x000fea0003800200 */
.L_x_13:
[C---:B------:R-:W-:Y:S01]  /*08d0*/  DADD R8, R6.reuse, 3 ;  /* 0x4008000006087429 */ /* 0x040fe20000000000 */
[----:B------:R-:W-:Y:S01]  /*08e0*/  IMAD.MOV.U32 R21, RZ, RZ, R5 ;  /* 0x000000ffff157224 */ /* 0x000fe200078e0005 */
[----:B------:R-:W-:Y:S01]  /*08f0*/  ISETP.GE.AND P0, PT, R7, RZ, PT ;  /* 0x000000ff0700720c */ /* 0x000fe20003f06270 */
[----:B------:R-:W-:Y:S01]  /*0900*/  DSETP.NEU.AND P1, PT, R6, RZ, PT ;  /* 0x000000ff0600722a */ /* 0x000fe20003f2d000 */
[----:B------:R-:W-:Y:S03]  /*0910*/  BSSY.RECONVERGENT B1, `(.L_x_14) ;  /* 0x0000010000017945 */ /* 0x000fe60003800200 */
[----:B------:R-:W-:-:S03]  /*0920*/  DADD R10, -RZ, -R20 ;  /* 0x00000000ff0a7229 */ /* 0x000fc60000000914 */
[----:B------:R-:W-:-:S04]  /*0930*/  LOP3.LUT R8, R9, 0x7ff00000, RZ, 0xc0, !PT ;  /* 0x7ff0000009087812 */ /* 0x000fc800078ec0ff */
[----:B------:R-:W-:-:S03]  /*0940*/  ISETP.NE.AND P2, PT, R8, 0x7ff00000, PT ;  /* 0x7ff000000800780c */ /* 0x000fc60003f45270 */
[----:B------:R-:W-:Y:S02]  /*0950*/  FSEL R9, R10, R20, !P0 ;  /* 0x000000140a097208 */ /* 0x000fe40004000000 */
[----:B------:R-:W-:Y:S02]  /*0960*/  FSEL R5, R11, R5, !P0 ;  /* 0x000000050b057208 */ /* 0x000fe40004000000 */
[----:B------:R-:W-:Y:S02]  /*0970*/  FSEL R8, R9, RZ, P1 ;  /* 0x000000ff09087208 */ /* 0x000fe40000800000 */
[----:B------:R-:W-:-:S04]  /*0980*/  FSEL R9, R7, R5, !P1 ;  /* 0x0000000507097208 */ /* 0x000fc80004800000 */
[----:B------:R-:W-:Y:S05]  /*0990*/  @P2 BRA `(.L_x_15) ;  /* 0x00000000001c2947 */ /* 0x000fea0003800000 */
[----:B------:R-:W-:-:S14]  /*09a0*/  DSETP.NAN.AND P1, PT, R6, R6, PT ;  /* 0x000000060600722a */ /* 0x000fdc0003f28000 */
[----:B------:R-:W-:Y:S01]  /*09b0*/  @P1 DADD R8, R6, 3 ;  /* 0x4008000006081429 */ /* 0x000fe20000000000 */
[----:B------:R-:W-:Y:S10]  /*09c0*/  @P1 BRA `(.L_x_15) ;  /* 0x0000000000101947 */ /* 0x000ff40003800000 */
[----:B------:R-:W-:-:S14]  /*09d0*/  DSETP.NEU.AND P1, PT, |R6|, +INF , PT ;  /* 0x7ff000000600742a */ /* 0x000fdc0003f2d200 */
[----:B------:R-:W-:Y:S02]  /*09e0*/  @!P1 IMAD.MOV.U32 R5, RZ, RZ, -0x100000 ;  /* 0xfff00000ff059424 */ /* 0x000fe400078e00ff */
[----:B------:R-:W-:-:S03]  /*09f0*/  @!P1 IMAD.MOV.U32 R8, RZ, RZ, RZ ;  /* 0x000000ffff089224 */ /* 0x000fc600078e00ff */
[----:B------:R-:W-:-:S07]  /*0a00*/  @!P1 SEL R9, R5, 0x7ff00000, !P0 ;  /* 0x7ff0000005099807 */ /* 0x000fce0004000000 */
.L_x_15:
[----:B------:R-:W-:Y:S05]  /*0a10*/  BSYNC.RECONVERGENT B1 ;  /* 0x0000000000017941 */ /* 0x000fea0003800200 */
.L_x_14:
[----:B------:R-:W-:Y:S01]  /*0a20*/  DSETP.NEU.AND P0, PT, R6, 1, PT ;  /* 0x3ff000000600742a */ /* 0x000fe20003f0d000 */
[----:B------:R-:W-:Y:S01]  /*0a30*/  VIADD R41, R41, 0x1 ;  /* 0x0000000129297836 */ /* 0x000fe20000000000 */
[----:B------:R-:W-:-:S04]  /*0a40*/  IADD3 R2, P1, PT, R2, 0x18, RZ ;  /* 0x0000001802027810 */ /* 0x000fc80007f3e0ff */
[----:B------:R-:W-:Y:S01]  /*0a50*/  FSEL R6, R8, RZ, P0 ;  /* 0x000000ff08067208 */ /* 0x000fe20000000000 */
[----:B------:R-:W-:Y:S01]  /*0a60*/  IMAD.X R3, RZ, RZ, R3, P1 ;  /* 0x000000ffff037224 */ /* 0x000fe200008e0603 */
[----:B------:R-:W-:Y:S02]  /*0a70*/  FSEL R7, R9, 1.875, P0 ;  /* 0x3ff0000009077808 */ /* 0x000fe40000000000 */
[----:B------:R-:W-:-:S04]  /*0a80*/  ISETP.NE.AND P0, PT, R41, RZ, PT ;  /* 0x000000ff2900720c */ /* 0x000fc80003f05270 */
[C---:B------:R-:W-:Y:S02]  /*0a90*/  DMUL R8, R6.reuse, UR14 ;  /* 0x0000000e06087c28 */ /* 0x040fe40008000000 */
[----:B------:R-:W-:-:S08]  /*0aa0*/  DADD R6, R6, -1 ;  /* 0xbff0000006067429 */ /* 0x000fd00000000000 */
[----:B------:R-:W-:Y:S01]  /*0ab0*/  DFMA R12, R8, R6, R12 ;  /* 0x00000006080c722b */ /* 0x000fe2000000000c */
[----:B------:R-:W-:Y:S10]  /*0ac0*/  @P0 BRA `(.L_x_16) ;  /* 0xfffffff400cc0947 */ /* 0x000ff4000383ffff */
.L_x_1:
[----:B------:R-:W-:Y:S05]  /*0ad0*/  BSYNC.RECONVERGENT B0 ;  /* 0x0000000000007941 */ /* 0x000fea0003800200 */
.L_x_0:
[----:B------:R-:W0:Y:S01]  /*0ae0*/  LDCU UR6, c[0x0][0x3a0] ;  /* 0x00007400ff0677ac */ /* 0x000e220008000800 */
[----:B------:R-:W-:Y:S01]  /*0af0*/  VIADD R2, R4, 0x1 ;  /* 0x0000000104027836 */ /* 0x000fe20000000000 */
[----:B------:R-:W-:Y:S01]  /*0b00*/  BSSY.RECONVERGENT B0, `(.L_x_17) ;  /* 0x000009b000007945 */ /* 0x000fe20003800200 */
[----:B------:R-:W1:Y:S01]  /*0b10*/  LDCU UR18, c[0x0][0x3a0] ;  /* 0x00007400ff1277ac */ /* 0x000e620008000800 */
[----:B------:R-:W2:Y:S01]  /*0b20*/  LDCU.64 UR12, c[0x0][0x388] ;  /* 0x00007100ff0c77ac */ /* 0x000ea20008000a00 */
[----:B------:R-:W3:Y:S01]  /*0b30*/  LDCU.64 UR14, c[0x0][0x380] ;  /* 0x00007000ff0e77ac */ /* 0x000ee20008000a00 */
[----:B0-----:R-:W-:-:S13]  /*0b40*/  ISETP.GE.AND P0, PT, R2, UR6, PT ;  /* 0x0000000602007c0c */ /* 0x001fda000bf06270 */
[----:B-123--:R-:W-:Y:S05]  /*0b50*/  @P0 BRA `(.L_x_18) ;  /* 0x0000000800540947 */ /* 0x00efea0003800000 */
[----:B------:R-:W0:Y:S01]  /*0b60*/  LDC R3, c[0x0][0x38c] ;  /* 0x0000e300ff037b82 */ /* 0x000e220000000800 */
[----:B------:R-:W-:-:S04]  /*0b70*/  VIADD R4, R0, UR5 ;  /* 0x0000000500047c36 */ /* 0x000fc80008000000 */
[----:B------:R-:W-:Y:S02]  /*0b80*/  IMAD R2, R4, 0x3, RZ ;  /* 0x0000000304027824 */ /* 0x000fe400078e02ff */
[----:B------:R-:W-:Y:S01]  /*0b90*/  IMAD.MOV.U32 R0, RZ, RZ, R4 ;  /* 0x000000ffff007224 */ /* 0x000fe200078e0004 */
[----:B------:R-:W1:Y:S06]  /*0ba0*/  LDC.64 R10, c[0x0][0x390] ;  /* 0x0000e400ff0a7b82 */ /* 0x000e6c0000000a00 */
.L_x_33:
[----:B------:R-:W-:-:S04]  /*0bb0*/  VIADD R2, R2, 0x3 ;  /* 0x0000000302027836 */ /* 0x000fc80000000000 */
[----:B-1----:R-:W-:-:S05]  /*0bc0*/  IMAD.WIDE R40, R2, 0x8, R10 ;  /* 0x0000000802287825 */ /* 0x002fca00078e020a */
[----:B------:R-:W2:Y:S01]  /*0bd0*/  LDG.E.64 R6, desc[UR8][R40.64] ;  /* 0x0000000828067981 */ /* 0x000ea2000c1e1b00 */
[----:B------:R-:W-:Y:S01]  /*0be0*/  BSSY.RECONVERGENT B1, `(.L_x_19) ;  /* 0x0000007000017945 */ /* 0x000fe20003800200 */
[----:B------:R-:W-:Y:S01]  /*0bf0*/  IMAD.MOV.U32 R45, RZ, RZ, 0x40000000 ;  /* 0x40000000ff2d7424 */ /* 0x000fe200078e00ff */
[----:B------:R-:W-:Y:S01]  /*0c00*/  MOV R44, 0xc50 ;  /* 0x00000c50002c7802 */ /* 0x000fe20000000f00 */
[----:B--2--5:R-:W-:-:S08]  /*0c10*/  DADD R6, R18, -R6 ;  /* 0x0000000012067229 */ /* 0x024fd00000000806 */
[----:B------:R-:W-:-:S10]  /*0c20*/  DADD R22, -RZ, |R6| ;  /* 0x00000000ff167229 */ /* 0x000fd40000000506 */
[----:B------:R-:W-:-:S07]  /*0c30*/  IMAD.MOV.U32 R5, RZ, RZ, R23 ;  /* 0x000000ffff057224 */ /* 0x000fce00078e0017 */
[----:B0-----:R-:W-:Y:S05]  /*0c40*/  CALL.REL.NOINC `($_Z7enerGPUddPdS_i$__internal_accurate_pow) ;  /* 0x0000000c00ac7944 */ /* 0x001fea0003c00000 */
[----:B------:R-:W-:Y:S05]  /*0c50*/  BSYNC.RECONVERGENT B1 ;  /* 0x0000000000017941 */ /* 0x000fea0003800200 */
.L_x_19:
[----:B------:R-:W2:Y:S01]  /*0c60*/  LDG.E.64 R8, desc[UR8][R40.64+0x8] ;  /* 0x0000080828087981 */ /* 0x000ea2000c1e1b00 */
[C---:B------:R-:W-:Y:S01]  /*0c70*/  DADD R22, R6.reuse, 2 ;  /* 0x4000000006167429 */ /* 0x040fe20000000000 */
[----:B------:R-:W-:Y:S01]  /*0c80*/  BSSY.RECONVERGENT B1, `(.L_x_20) ;  /* 0x0000011000017945 */ /* 0x000fe20003800200 */
[C---:B------:R-:W-:Y:S02]  /*0c90*/  DSETP.NEU.AND P1, PT, R6.reuse, RZ, PT ;  /* 0x000000ff0600722a */ /* 0x040fe40003f2d000 */
[----:B------:R-:W-:-:S04]  /*0ca0*/  DSETP.NEU.AND P0, PT, R6, 1, PT ;  /* 0x3ff000000600742a */ /* 0x000fc80003f0d000 */
[----:B------:R-:W-:Y:S02]  /*0cb0*/  FSEL R20, R20, RZ, P1 ;  /* 0x000000ff14147208 */ /* 0x000fe40000800000 */
[----:B------:R-:W-:Y:S02]  /*0cc0*/  LOP3.LUT R22, R23, 0x7ff00000, RZ, 0xc0, !PT ;  /* 0x7ff0000017167812 */ /* 0x000fe400078ec0ff */
[----:B------:R-:W-:Y:S02]  /*0cd0*/  FSEL R21, R5, RZ, P1 ;  /* 0x000000ff05157208 */ /* 0x000fe40000800000 */
[----:B------:R-:W-:Y:S01]  /*0ce0*/  ISETP.NE.AND P2, PT, R22, 0x7ff00000, PT ;  /* 0x7ff000001600780c */ /* 0x000fe20003f45270 */
        /* <DEDUP_REMOVED lines=10> */
.L_x_21:
[----:B------:R-:W-:Y:S05]  /*0d90*/  BSYNC.RECONVERGENT B1 ;  /* 0x0000000000017941 */ /* 0x000fea0003800200 */
.L_x_20:
        /* <DEDUP_REMOVED lines=8> */
.L_x_22:
        /* <DEDUP_REMOVED lines=10> */
[----:B------:R-:W-:-:S04]  /*0ec0*/  DADD R22, -RZ, |R42| ;  /* 0x00000000ff167229 */ /* 0x000fc8000000052a */
[----:B------:R-:W-:Y:S07]  /*0ed0*/  @P2 BRA `(.L_x_24) ;  /* 0x0000000000182947 */ /* 0x000fee0003800000 */
[----:B------:R-:W-:-:S14]  /*0ee0*/  DSETP.NAN.AND P1, PT, R8, R8, PT ;  /* 0x000000080800722a */ /* 0x000fdc0003f28000 */
[----:B------:R-:W-:Y:S01]  /*0ef0*/  @P1 DADD R20, R8, 2 ;  /* 0x4000000008141429 */ /* 0x000fe20000000000 */
[----:B------:R-:W-:Y:S10]  /*0f00*/  @P1 BRA `(.L_x_24) ;  /* 0x00000000000c1947 */ /* 0x000ff40003800000 */
[----:B------:R-:W-:-:S14]  /*0f10*/  DSETP.NEU.AND P1, PT, |R8|, +INF , PT ;  /* 0x7ff000000800742a */ /* 0x000fdc0003f2d200 */
[----:B------:R-:W-:Y:S02]  /*0f20*/  @!P1 IMAD.MOV.U32 R20, RZ, RZ, 0x0 ;  /* 0x00000000ff149424 */ /* 0x000fe400078e00ff */
[----:B------:R-:W-:-:S07]  /*0f30*/  @!P1 IMAD.MOV.U32 R21, RZ, RZ, 0x7ff00000 ;  /* 0x7ff00000ff159424 */ /* 0x000fce00078e00ff */
.L_x_24:
[----:B------:R-:W-:Y:S05]  /*0f40*/  BSYNC.RECONVERGENT B1 ;  /* 0x0000000000017941 */ /* 0x000fea0003800200 */
.L_x_23:
        /* <DEDUP_REMOVED lines=9> */
.L_x_25:
        /* <DEDUP_REMOVED lines=15> */
.L_x_27:
[----:B------:R-:W-:Y:S05]  /*10d0*/  BSYNC.RECONVERGENT B1 ;  /* 0x0000000000017941 */ /* 0x000fea0003800200 */
.L_x_26:
        /* <DEDUP_REMOVED lines=18> */
[----:B------:R-:W-:Y:S01]  /*1200*/  IMAD.MOV.U32 R20, RZ, RZ, R22 ;  /* 0x000000ffff147224 */ /* 0x000fe200078e0016 */
[----:B------:R-:W-:Y:S01]  /*1210*/  MOV R26, 0x1240 ;  /* 0x00001240001a7802 */ /* 0x000fe20000000f00 */
[----:B------:R-:W-:-:S07]  /*1220*/  IMAD.MOV.U32 R21, RZ, RZ, R23 ;  /* 0x000000ffff157224 */ /* 0x000fce00078e0017 */
[----:B------:R-:W-:Y:S05]  /*1230*/  CALL.REL.NOINC `($__internal_0_$__cuda_sm20_div_rn_f64_full) ;  /* 0x0000000000b07944 */ /* 0x000fea0003c00000 */
.L_x_29:
[----:B------:R-:W-:Y:S05]  /*1240*/  BSYNC.RECONVERGENT B1 ;  /* 0x0000000000017941 */ /* 0x000fea0003800200 */
.L_x_28:
[----:B------:R-:W-:Y:S01]  /*1250*/  DADD R22, -RZ, |R6| ;  /* 0x00000000ff167229 */ /* 0x000fe20000000506 */
[----:B------:R-:W-:Y:S01]  /*1260*/  BSSY.RECONVERGENT B1, `(.L_x_30) ;  /* 0x0000005000017945 */ /* 0x000fe20003800200 */
[----:B------:R-:W-:Y:S01]  /*1270*/  IMAD.MOV.U32 R45, RZ, RZ, 0x40080000 ;  /* 0x40080000ff2d7424 */ /* 0x000fe200078e00ff */
[----:B------:R-:W-:-:S07]  /*1280*/  MOV R44, 0x12b0 ;  /* 0x000012b0002c7802 */ /* 0x000fce0000000f00 */
[----:B------:R-:W-:-:S07]  /*1290*/  IMAD.MOV.U32 R5, RZ, RZ, R23 ;  /* 0x000000ffff057224 */ /* 0x000fce00078e0017 */
[----:B------:R-:W-:Y:S05]  /*12a0*/  CALL.REL.NOINC `($_Z7enerGPUddPdS_i$__internal_accurate_pow) ;  /* 0x0000000800147944 */ /* 0x000fea0003c00000 */
[----:B------:R-:W-:Y:S05]  /*12b0*/  BSYNC.RECONVERGENT B1 ;  /* 0x0000000000017941 */ /* 0x000fea0003800200 */
.L_x_30:
        /* <DEDUP_REMOVED lines=20> */
.L_x_32:
[----:B------:R-:W-:Y:S05]  /*1400*/  BSYNC.RECONVERGENT B1 ;  /* 0x0000000000017941 */ /* 0x000fea0003800200 */
.L_x_31:
[----:B------:R-:W-:Y:S01]  /*1410*/  DSETP.NEU.AND P0, PT, R6, 1, PT ;  /* 0x3ff000000600742a */ /* 0x000fe20003f0d000 */
[C---:B------:R-:W-:Y:S02]  /*1420*/  VIADD R5, R0.reuse, 0x2 ;  /* 0x0000000200057836 */ /* 0x040fe40000000000 */
[----:B------:R-:W-:-:S03]  /*1430*/  VIADD R0, R0, 0x1 ;  /* 0x0000000100007836 */ /* 0x000fc60000000000 */
[----:B------:R-:W-:Y:S02]  /*1440*/  FSEL R6, R8, RZ, P0 ;  /* 0x000000ff08067208 */ /* 0x000fe40000000000 */
[----:B------:R-:W-:Y:S02]  /*1450*/  FSEL R7, R9, 1.875, P0 ;  /* 0x3ff0000009077808 */ /* 0x000fe40000000000 */
[----:B------:R-:W-:-:S04]  /*1460*/  ISETP.GE.AND P0, PT, R5, UR18, PT ;  /* 0x0000001205007c0c */ /* 0x000fc8000bf06270 */
[C---:B------:R-:W-:Y:S02]  /*1470*/  DMUL R8, R6.reuse, UR14 ;  /* 0x0000000e06087c28 */ /* 0x040fe40008000000 */
[----:B------:R-:W-:-:S08]  /*1480*/  DADD R6, R6, -1 ;  /* 0xbff0000006067429 */ /* 0x000fd00000000000 */
[----:B------:R-:W-:Y:S01]  /*1490*/  DFMA R12, R8, R6, R12 ;  /* 0x00000006080c722b */ /* 0x000fe2000000000c */
[----:B------:R-:W-:Y:S10]  /*14a0*/  @!P0 BRA `(.L_x_33) ;  /* 0xfffffff400c08947 */ /* 0x000ff4000383ffff */
.L_x_18:
[----:B------:R-:W-:Y:S05]  /*14b0*/  BSYNC.RECONVERGENT B0 ;  /* 0x0000000000007941 */ /* 0x000fea0003800200 */
.L_x_17:
[----:B------:R-:W0:Y:S02]  /*14c0*/  LDC.64 R2, c[0x0][0x398] ;  /* 0x0000e600ff027b82 */ /* 0x000e240000000a00 */
[----:B0-----:R-:W-:-:S05]  /*14d0*/  IMAD.WIDE R4, R4, 0x8, R2 ;  /* 0x0000000804047825 */ /* 0x001fca00078e0202 */
[----:B------:R-:W-:Y:S01]  /*14e0*/  STG.E.64 desc[UR8][R4.64], R12 ;  /* 0x0000000c04007986 */ /* 0x000fe2000c101b08 */
[----:B------:R-:W-:Y:S05]  /*14f0*/  EXIT ;  /* 0x000000000000794d */ /* 0x000fea0003800000 */
        .weak           $__internal_0_$__cuda_sm20_div_rn_f64_full
        .type           $__internal_0_$__cuda_sm20_div_rn_f64_full,@function
        .size           $__internal_0_$__cuda_sm20_div_rn_f64_full,($_Z7enerGPUddPdS_i$__internal_accurate_pow - $__internal_0_$__cuda_sm20_div_rn_f64_full)
$__internal_0_$__cuda_sm20_div_rn_f64_full:
[C---:B------:R-:W-:Y:S01]  /*1500*/  FSETP.GEU.AND P0, PT, |R21|.reuse, 1.469367938527859385e-39, PT ;  /* 0x001000001500780b */ /* 0x040fe20003f0e200 */
[----:B------:R-:W-:Y:S01]  /*1510*/  IMAD.MOV.U32 R24, RZ, RZ, 0x1 ;  /* 0x00000001ff187424 */ /* 0x000fe200078e00ff */
[C---:B------:R-:W-:Y:S01]  /*1520*/  LOP3.LUT R8, R21.reuse, 0x800fffff, RZ, 0xc0, !PT ;  /* 0x800fffff15087812 */ /* 0x040fe200078ec0ff */
[----:B------:R-:W-:Y:S01]  /*1530*/  IMAD.U32 R23, RZ, RZ, UR11 ;  /* 0x0000000bff177e24 */ /* 0x000fe2000f8e00ff */
[----:B------:R-:W-:Y:S01]  /*1540*/  LOP3.LUT R30, R21, 0x7ff00000, RZ, 0xc0, !PT ;  /* 0x7ff00000151e7812 */ /* 0x000fe200078ec0ff */
[----:B------:R-:W-:Y:S01]  /*1550*/  IMAD.MOV.U32 R5, RZ, RZ, 0x1ca00000 ;  /* 0x1ca00000ff057424 */ /* 0x000fe200078e00ff */
[----:B------:R-:W-:Y:S01]  /*1560*/  LOP3.LUT R9, R8, 0x3ff00000, RZ, 0xfc, !PT ;  /* 0x3ff0000008097812 */ /* 0x000fe200078efcff */
[----:B------:R-:W-:Y:S01]  /*1570*/  IMAD.MOV.U32 R8, RZ, RZ, R20 ;  /* 0x000000ffff087224 */ /* 0x000fe200078e0014 */
[----:B------:R-:W-:Y:S01]  /*1580*/  LOP3.LUT R27, R23, 0x7ff00000, RZ, 0xc0, !PT ;  /* 0x7ff00000171b7812 */ /* 0x000fe200078ec0ff */
[----:B------:R-:W-:-:S03]  /*1590*/  IMAD.U32 R22, RZ, RZ, UR10 ;  /* 0x0000000aff167e24 */ /* 0x000fc6000f8e00ff */
[----:B------:R-:W-:Y:S01]  /*15a0*/  ISETP.GE.U32.AND P1, PT, R27, R30, PT ;  /* 0x0000001e1b00720c */ /* 0x000fe20003f26070 */
[----:B------:R-:W-:Y:S01]  /*15b0*/  @!P0 DMUL R8, R20, 8.98846567431157953865e+307 ;  /* 0x7fe0000014088828 */ /* 0x000fe20000000000 */
[----:B------:R-:W-:-:S05]  /*15c0*/  IMAD.MOV.U32 R33, RZ, RZ, R27 ;  /* 0x000000ffff217224 */ /* 0x000fca00078e001b */
[----:B------:R-:W0:Y:S02]  /*15d0*/  MUFU.RCP64H R25, R9 ;  /* 0x0000000900197308 */ /* 0x000e240000001800 */
[----:B0-----:R-:W-:-:S08]  /*15e0*/  DFMA R6, R24, -R8, 1 ;  /* 0x3ff000001806742b */ /* 0x001fd00000000808 */
[----:B------:R-:W-:-:S08]  /*15f0*/  DFMA R6, R6, R6, R6 ;  /* 0x000000060606722b */ /* 0x000fd00000000006 */
[----:B------:R-:W-:Y:S01]  /*1600*/  DFMA R24, R24, R6, R24 ;  /* 0x000000061818722b */ /* 0x000fe20000000018 */
[----:B------:R-:W-:Y:S01]  /*1610*/  SEL R7, R5, 0x63400000, !P1 ;  /* 0x6340000005077807 */ /* 0x000fe20004800000 */
[----:B------:R-:W-:Y:S01]  /*1620*/  IMAD.MOV.U32 R6, RZ, RZ, R22 ;  /* 0x000000ffff067224 */ /* 0x000fe200078e0016 */
[----:B------:R-:W-:Y:S02]  /*1630*/  FSETP.GEU.AND P1, PT, |R23|, 1.469367938527859385e-39, PT ;  /* 0x001000001700780b */ /* 0x000fe40003f2e200 */
[----:B------:R-:W-:-:S03]  /*1640*/  LOP3.LUT R7, R7, 0x800fffff, R23, 0xf8, !PT ;  /* 0x800fffff07077812 */ /* 0x000fc600078ef817 */
[----:B------:R-:W-:-:S08]  /*1650*/  DFMA R28, R24, -R8, 1 ;  /* 0x3ff00000181c742b */ /* 0x000fd00000000808 */
[----:B------:R-:W-:Y:S01]  /*1660*/  DFMA R24, R24, R28, R24 ;  /* 0x0000001c1818722b */ /* 0x000fe20000000018 */
[----:B------:R-:W-:Y:S10]  /*1670*/  @P1 BRA `(.L_x_34) ;  /* 0x0000000000201947 */ /* 0x000ff40003800000 */
[----:B------:R-:W-:-:S04]  /*1680*/  LOP3.LUT R28, R21, 0x7ff00000, RZ, 0xc0, !PT ;  /* 0x7ff00000151c7812 */ /* 0x000fc800078ec0ff */
[----:B------:R-:W-:Y:S01]  /*1690*/  ISETP.GE.U32.AND P1, PT, R27, R28, PT ;  /* 0x0000001c1b00720c */ /* 0x000fe20003f26070 */
[----:B------:R-:W-:-:S03]  /*16a0*/  IMAD.MOV.U32 R28, RZ, RZ, RZ ;  /* 0x000000ffff1c7224 */ /* 0x000fc600078e00ff */
[----:B------:R-:W-:-:S04]  /*16b0*/  SEL R29, R5, 0x63400000, !P1 ;  /* 0x63400000051d7807 */ /* 0x000fc80004800000 */
[----:B------:R-:W-:-:S04]  /*16c0*/  LOP3.LUT R29, R29, 0x80000000, R23, 0xf8, !PT ;  /* 0x800000001d1d7812 */ /* 0x000fc800078ef817 */
[----:B------:R-:W-:-:S06]  /*16d0*/  LOP3.LUT R29, R29, 0x100000, RZ, 0xfc, !PT ;  /* 0x001000001d1d7812 */ /* 0x000fcc00078efcff */
[----:B------:R-:W-:-:S10]  /*16e0*/  DFMA R6, R6, 2, -R28 ;  /* 0x400000000606782b */ /* 0x000fd4000000081c */
[----:B------:R-:W-:-:S07]  /*16f0*/  LOP3.LUT R33, R7, 0x7ff00000, RZ, 0xc0, !PT ;  /* 0x7ff0000007217812 */ /* 0x000fce00078ec0ff */
.L_x_34:
[----:B------:R-:W-:Y:S01]  /*1700*/  IMAD.MOV.U32 R32, RZ, RZ, R30 ;  /* 0x000000ffff207224 */ /* 0x000fe200078e001e */
[----:B------:R-:W-:Y:S01]  /*1710*/  @!P0 LOP3.LUT R32, R9, 0x7ff00000, RZ, 0xc0, !PT ;  /* 0x7ff0000009208812 */ /* 0x000fe200078ec0ff */
[----:B------:R-:W-:Y:S01]  /*1720*/  VIADD R34, R33, 0xffffffff ;  /* 0xffffffff21227836 */ /* 0x000fe20000000000 */
[----:B------:R-:W-:Y:S01]  /*1730*/  DMUL R28, R24, R6 ;  /* 0x00000006181c7228 */ /* 0x000fe20000000000 */
[----:B------:R-:W-:Y:S02]  /*1740*/  BSSY.RECONVERGENT B2, `(.L_x_35) ;  /* 0x0000037000027945 */ /* 0x000fe40003800200 */
[----:B------:R-:W-:Y:S01]  /*1750*/  VIADD R35, R32, 0xffffffff ;  /* 0xffffffff20237836 */ /* 0x000fe20000000000 */
[----:B------:R-:W-:-:S04]  /*1760*/  ISETP.GT.U32.AND P0, PT, R34, 0x7feffffe, PT ;  /* 0x7feffffe2200780c */ /* 0x000fc80003f04070 */
[----:B------:R-:W-:Y:S01]  /*1770*/  ISETP.GT.U32.OR P0, PT, R35, 0x7feffffe, P0 ;  /* 0x7feffffe2300780c */ /* 0x000fe20000704470 */
[----:B------:R-:W-:-:S08]  /*1780*/  DFMA R30, R28, -R8, R6 ;  /* 0x800000081c1e722b */ /* 0x000fd00000000006 */
[----:B------:R-:W-:-:S04]  /*1790*/  DFMA R30, R24, R30, R28 ;  /* 0x0000001e181e722b */ /* 0x000fc8000000001c */
[----:B------:R-:W-:Y:S07]  /*17a0*/  @P0 BRA `(.L_x_36) ;  /* 0x00000000006c0947 */ /* 0x000fee0003800000 */
[----:B------:R-:W-:-:S04]  /*17b0*/  LOP3.LUT R24, R21, 0x7ff00000, RZ, 0xc0, !PT ;  /* 0x7ff0000015187812 */ /* 0x000fc800078ec0ff */
[CC--:B------:R-:W-:Y:S02]  /*17c0*/  VIADDMNMX R22, R27.reuse, -R24.reuse, 0xb9600000, !PT ;  /* 0xb96000001b167446 */ /* 0x0c0fe40007800918 */
[----:B------:R-:W-:Y:S02]  /*17d0*/  ISETP.GE.U32.AND P0, PT, R27, R24, PT ;  /* 0x000000181b00720c */ /* 0x000fe40003f06070 */
[----:B------:R-:W-:Y:S02]  /*17e0*/  VIMNMX R22, PT, PT, R22, 0x46a00000, PT ;  /* 0x46a0000016167848 */ /* 0x000fe40003fe0100 */
[----:B------:R-:W-:-:S05]  /*17f0*/  SEL R5, R5, 0x63400000, !P0 ;  /* 0x6340000005057807 */ /* 0x000fca0004000000 */
[----:B------:R-:W-:Y:S02]  /*1800*/  IMAD.IADD R5, R22, 0x1, -R5 ;  /* 0x0000000116057824 */ /* 0x000fe400078e0a05 */
[----:B------:R-:W-:Y:S02]  /*1810*/  IMAD.MOV.U32 R22, RZ, RZ, RZ ;  /* 0x000000ffff167224 */ /* 0x000fe400078e00ff */
[----:B------:R-:W-:-:S06]  /*1820*/  VIADD R23, R5, 0x7fe00000 ;  /* 0x7fe0000005177836 */ /* 0x000fcc0000000000 */
[----:B------:R-:W-:-:S10]  /*1830*/  DMUL R24, R30, R22 ;  /* 0x000000161e187228 */ /* 0x000fd40000000000 */
[----:B------:R-:W-:-:S13]  /*1840*/  FSETP.GTU.AND P0, PT, |R25|, 1.469367938527859385e-39, PT ;  /* 0x001000001900780b */ /* 0x000fda0003f0c200 */
[----:B------:R-:W-:Y:S05]  /*1850*/  @P0 BRA `(.L_x_37) ;  /* 0x0000000000940947 */ /* 0x000fea0003800000 */
[----:B------:R-:W-:Y:S01]  /*1860*/  DFMA R6, R30, -R8, R6 ;  /* 0x800000081e06722b */ /* 0x000fe20000000006 */
[----:B------:R-:W-:-:S09]  /*1870*/  IMAD.MOV.U32 R22, RZ, RZ, RZ ;  /* 0x000000ffff167224 */ /* 0x000fd200078e00ff */
[C---:B------:R-:W-:Y:S02]  /*1880*/  FSETP.NEU.AND P0, PT, R7.reuse, RZ, PT ;  /* 0x000000ff0700720b */ /* 0x040fe40003f0d000 */
[----:B------:R-:W-:-:S04]  /*1890*/  LOP3.LUT R21, R7, 0x80000000, R21, 0x48, !PT ;  /* 0x8000000007157812 */ /* 0x000fc800078e4815 */
[----:B------:R-:W-:-:S07]  /*18a0*/  LOP3.LUT R23, R21, R23, RZ, 0xfc, !PT ;  /* 0x0000001715177212 */ /* 0x000fce00078efcff */
[----:B------:R-:W-:Y:S05]  /*18b0*/  @!P0 BRA `(.L_x_37) ;  /* 0x00000000007c8947 */ /* 0x000fea0003800000 */
[----:B------:R-:W-:Y:S01]  /*18c0*/  IMAD.MOV R7, RZ, RZ, -R5 ;  /* 0x000000ffff077224 */ /* 0x000fe200078e0a05 */
[----:B------:R-:W-:Y:S01]  /*18d0*/  DMUL.RP R22, R30, R22 ;  /* 0x000000161e167228 */ /* 0x000fe20000008000 */
[----:B------:R-:W-:Y:S01]  /*18e0*/  IMAD.MOV.U32 R6, RZ, RZ, RZ ;  /* 0x000000ffff067224 */ /* 0x000fe200078e00ff */
[----:B------:R-:W-:-:S05]  /*18f0*/  IADD3 R5, PT, PT, -R5, -0x43300000, RZ ;  /* 0xbcd0000005057810 */ /* 0x000fca0007ffe1ff */
[----:B------:R-:W-:-:S03]  /*1900*/  DFMA R6, R24, -R6, R30 ;  /* 0x800000061806722b */ /* 0x000fc6000000001e */
[----:B------:R-:W-:-:S07]  /*1910*/  LOP3.LUT R21, R23, R21, RZ, 0x3c, !PT ;  /* 0x0000001517157212 */ /* 0x000fce00078e3cff */
[----:B------:R-:W-:-:S04]  /*1920*/  FSETP.NEU.AND P0, PT, |R7|, R5, PT ;  /* 0x000000050700720b */ /* 0x000fc80003f0d200 */
[----:B------:R-:W-:Y:S02]  /*1930*/  FSEL R24, R22, R24, !P0 ;  /* 0x0000001816187208 */ /* 0x000fe40004000000 */
[----:B------:R-:W-:Y:S01]  /*1940*/  FSEL R25, R21, R25, !P0 ;  /* 0x0000001915197208 */ /* 0x000fe20004000000 */
[----:B------:R-:W-:Y:S06]  /*1950*/  BRA `(.L_x_37) ;  /* 0x0000000000547947 */ /* 0x000fec0003800000 */
.L_x_36:
[----:B------:R-:W-:-:S14]  /*1960*/  DSETP.NAN.AND P0, PT, R22, R22, PT ;  /* 0x000000161600722a */ /* 0x000fdc0003f08000 */
[----:B------:R-:W-:Y:S05]  /*1970*/  @P0 BRA `(.L_x_38) ;  /* 0x0000000000440947 */ /* 0x000fea0003800000 */
[----:B------:R-:W-:-:S14]  /*1980*/  DSETP.NAN.AND P0, PT, R20, R20, PT ;  /* 0x000000141400722a */ /* 0x000fdc0003f08000 */
[----:B------:R-:W-:Y:S05]  /*1990*/  @P0 BRA `(.L_x_39) ;  /* 0x0000000000300947 */ /* 0x000fea0003800000 */
[----:B------:R-:W-:Y:S01]  /*19a0*/  ISETP.NE.AND P0, PT, R33, R32, PT ;  /* 0x000000202100720c */ /* 0x000fe20003f05270 */
[----:B------:R-:W-:Y:S02]  /*19b0*/  IMAD.MOV.U32 R24, RZ, RZ, 0x0 ;  /* 0x00000000ff187424 */ /* 0x000fe400078e00ff */
[----:B------:R-:W-:-:S10]  /*19c0*/  IMAD.MOV.U32 R25, RZ, RZ, -0x80000 ;  /* 0xfff80000ff197424 */ /* 0x000fd400078e00ff */
[----:B------:R-:W-:Y:S05]  /*19d0*/  @!P0 BRA `(.L_x_37) ;  /* 0x0000000000348947 */ /* 0x000fea0003800000 */
[----:B------:R-:W-:Y:S02]  /*19e0*/  ISETP.NE.AND P0, PT, R33, 0x7ff00000, PT ;  /* 0x7ff000002100780c */ /* 0x000fe40003f05270 */
[----:B------:R-:W-:Y:S02]  /*19f0*/  LOP3.LUT R25, R23, 0x80000000, R21, 0x48, !PT ;  /* 0x8000000017197812 */ /* 0x000fe400078e4815 */
[----:B------:R-:W-:-:S13]  /*1a00*/  ISETP.EQ.OR P0, PT, R32, RZ, !P0 ;  /* 0x000000ff2000720c */ /* 0x000fda0004702670 */
[----:B------:R-:W-:Y:S01]  /*1a10*/  @P0 LOP3.LUT R5, R25, 0x7ff00000, RZ, 0xfc, !PT ;  /* 0x7ff0000019050812 */ /* 0x000fe200078efcff */
[----:B------:R-:W-:Y:S02]  /*1a20*/  @!P0 IMAD.MOV.U32 R24, RZ, RZ, RZ ;  /* 0x000000ffff188224 */ /* 0x000fe400078e00ff */
[----:B------:R-:W-:Y:S02]  /*1a30*/  @P0 IMAD.MOV.U32 R24, RZ, RZ, RZ ;  /* 0x000000ffff180224 */ /* 0x000fe400078e00ff */
[----:B------:R-:W-:Y:S01]  /*1a40*/  @P0 IMAD.MOV.U32 R25, RZ, RZ, R5 ;  /* 0x000000ffff190224 */ /* 0x000fe200078e0005 */
[----:B------:R-:W-:Y:S06]  /*1a50*/  BRA `(.L_x_37) ;  /* 0x0000000000147947 */ /* 0x000fec0003800000 */
.L_x_39:
[----:B------:R-:W-:Y:S01]  /*1a60*/  LOP3.LUT R25, R21, 0x80000, RZ, 0xfc, !PT ;  /* 0x0008000015197812 */ /* 0x000fe200078efcff */
[----:B------:R-:W-:Y:S01]  /*1a70*/  IMAD.MOV.U32 R24, RZ, RZ, R20 ;  /* 0x000000ffff187224 */ /* 0x000fe200078e0014 */
[----:B------:R-:W-:Y:S06]  /*1a80*/  BRA `(.L_x_37) ;  /* 0x0000000000087947 */ /* 0x000fec0003800000 */
.L_x_38:
[----:B------:R-:W-:Y:S01]  /*1a90*/  LOP3.LUT R25, R23, 0x80000, RZ, 0xfc, !PT ;  /* 0x0008000017197812 */ /* 0x000fe200078efcff */
[----:B------:R-:W-:-:S07]  /*1aa0*/  IMAD.MOV.U32 R24, RZ, RZ, R22 ;  /* 0x000000ffff187224 */ /* 0x000fce00078e0016 */
.L_x_37:
[----:B------:R-:W-:Y:S05]  /*1ab0*/  BSYNC.RECONVERGENT B2 ;  /* 0x0000000000027941 */ /* 0x000fea0003800200 */
.L_x_35:
[----:B------:R-:W-:Y:S02]  /*1ac0*/  IMAD.MOV.U32 R27, RZ, RZ, 0x0 ;  /* 0x00000000ff1b7424 */ /* 0x000fe400078e00ff */
[----:B------:R-:W-:Y:S02]  /*1ad0*/  IMAD.MOV.U32 R6, RZ, RZ, R24 ;  /* 0x000000ffff067224 */ /* 0x000fe400078e0018 */
[----:B------:R-:W-:Y:S01]  /*1ae0*/  IMAD.MOV.U32 R7, RZ, RZ, R25 ;  /* 0x000000ffff077224 */ /* 0x000fe200078e0019 */
[----:B------:R-:W-:Y:S06]  /*1af0*/  RET.REL.NODEC R26 `(_Z7enerGPUddPdS_i) ;  /* 0xffffffe41a407950 */ /* 0x000fec0003c3ffff */
        .type           $_Z7enerGPUddPdS_i$__internal_accurate_pow,@function
        .size           $_Z7enerGPUddPdS_i$__internal_accurate_pow,(.L_x_43 - $_Z7enerGPUddPdS_i$__internal_accurate_pow)
$_Z7enerGPUddPdS_i$__internal_accurate_pow:
[----:B------:R-:W-:Y:S01]  /*1b00*/  ISETP.GT.U32.AND P0, PT, R5, 0xfffff, PT ;  /* 0x000fffff0500780c */ /* 0x000fe20003f04070 */
[--C-:B------:R-:W-:Y:S01]  /*1b10*/  IMAD.MOV.U32 R23, RZ, RZ, R5.reuse ;  /* 0x000000ffff177224 */ /* 0x100fe200078e0005 */
[----:B------:R-:W-:Y:S01]  /*1b20*/  UMOV UR6, 0x7d2cafe2 ;  /* 0x7d2cafe200067882 */ /* 0x000fe20000000000 */
[----:B------:R-:W-:Y:S01]  /*1b30*/  IMAD.MOV.U32 R24, RZ, RZ, 0x41ad3b5a ;  /* 0x41ad3b5aff187424 */ /* 0x000fe200078e00ff */
[----:B------:R-:W-:Y:S01]  /*1b40*/  UMOV UR7, 0x3eb0f5ff ;  /* 0x3eb0f5ff00077882 */ /* 0x000fe20000000000 */
[----:B------:R-:W-:Y:S01]  /*1b50*/  IMAD.MOV.U32 R25, RZ, RZ, 0x3ed0f5d2 ;  /* 0x3ed0f5d2ff197424 */ /* 0x000fe200078e00ff */
[----:B------:R-:W-:Y:S01]  /*1b60*/  SHF.R.U32.HI R5, RZ, 0x14, R5 ;  /* 0x00000014ff057819 */ /* 0x000fe20000011605 */
[----:B------:R-:W-:Y:S01]  /*1b70*/  UMOV UR16, 0x3b39803f ;  /* 0x3b39803f00107882 */ /* 0x000fe20000000000 */
[----:B------:R-:W-:-:S05]  /*1b80*/  UMOV UR17, 0x3c7abc9e ;  /* 0x3c7abc9e00117882 */ /* 0x000fca0000000000 */
[----:B------:R-:W-:-:S10]  /*1b90*/  @!P0 DMUL R20, R22, 1.80143985094819840000e+16 ;  /* 0x4350000016148828 */ /* 0x000fd40000000000 */
[----:B------:R-:W-:Y:S01]  /*1ba0*/  @!P0 IMAD.MOV.U32 R23, RZ, RZ, R21 ;  /* 0x000000ffff178224 */ /* 0x000fe200078e0015 */
[----:B------:R-:W-:Y:S01]  /*1bb0*/  @!P0 LEA.HI R5, R21, 0xffffffca, RZ, 0xc ;  /* 0xffffffca15058811 */ /* 0x000fe200078f60ff */
[----:B------:R-:W-:Y:S02]  /*1bc0*/  @!P0 IMAD.MOV.U32 R22, RZ, RZ, R20 ;  /* 0x000000ffff168224 */ /* 0x000fe400078e0014 */
[----:B------:R-:W-:Y:S01]  /*1bd0*/  IMAD.MOV.U32 R21, RZ, RZ, 0x43300000 ;  /* 0x43300000ff157424 */ /* 0x000fe200078e00ff */
[----:B------:R-:W-:Y:S01]  /*1be0*/  LOP3.LUT R23, R23, 0x800fffff, RZ, 0xc0, !PT ;  /* 0x800fffff17177812 */ /* 0x000fe200078ec0ff */
[----:B------:R-:W-:Y:S02]  /*1bf0*/  IMAD.MOV.U32 R26, RZ, RZ, R22 ;  /* 0x000000ffff1a7224 */ /* 0x000fe400078e0016 */
[----:B------:R-:W-:Y:S01]  /*1c00*/  IMAD.MOV.U32 R22, RZ, RZ, RZ ;  /* 0x000000ffff167224 */ /* 0x000fe200078e00ff */
[----:B------:R-:W-:-:S04]  /*1c10*/  LOP3.LUT R23, R23, 0x3ff00000, RZ, 0xfc, !PT ;  /* 0x3ff0000017177812 */ /* 0x000fc800078efcff */
[----:B------:R-:W-:Y:S01]  /*1c20*/  ISETP.GE.U32.AND P1, PT, R23, 0x3ff6a09f, PT ;  /* 0x3ff6a09f1700780c */ /* 0x000fe20003f26070 */
[----:B------:R-:W-:-:S12]  /*1c30*/  IMAD.MOV.U32 R27, RZ, RZ, R23 ;  /* 0x000000ffff1b7224 */ /* 0x000fd800078e0017 */
[----:B------:R-:W-:-:S04]  /*1c40*/  @P1 VIADD R20, R27, 0xfff00000 ;  /* 0xfff000001b141836 */ /* 0x000fc80000000000 */
[----:B------:R-:W-:Y:S02]  /*1c50*/  @P1 IMAD.MOV.U32 R27, RZ, RZ, R20 ;  /* 0x000000ffff1b1224 */ /* 0x000fe400078e0014 */
[C---:B------:R-:W-:Y:S02]  /*1c60*/  VIADD R20, R5.reuse, 0xfffffc01 ;  /* 0xfffffc0105147836 */ /* 0x040fe40000000000 */
[----:B------:R-:W-:Y:S02]  /*1c70*/  @P1 VIADD R20, R5, 0xfffffc02 ;  /* 0xfffffc0205141836 */ /* 0x000fe40000000000 */
[C---:B------:R-:W-:Y:S02]  /*1c80*/  DADD R28, R26.reuse, 1 ;  /* 0x3ff000001a1c7429 */ /* 0x040fe40000000000 */
[----:B------:R-:W-:Y:S01]  /*1c90*/  DADD R26, R26, -1 ;  /* 0xbff000001a1a7429 */ /* 0x000fe20000000000 */
[----:B------:R-:W-:-:S03]  /*1ca0*/  LOP3.LUT R20, R20, 0x80000000, RZ, 0x3c, !PT ;  /* 0x8000000014147812 */ /* 0x000fc600078e3cff */
[----:B------:R-:W0:Y:S02]  /*1cb0*/  MUFU.RCP64H R23, R29 ;  /* 0x0000001d00177308 */ /* 0x000e240000001800 */
[----:B0-----:R-:W-:-:S08]  /*1cc0*/  DFMA R36, -R28, R22, 1 ;  /* 0x3ff000001c24742b */ /* 0x001fd00000000116 */
[----:B------:R-:W-:-:S08]  /*1cd0*/  DFMA R36, R36, R36, R36 ;  /* 0x000000242424722b */ /* 0x000fd00000000024 */
[----:B------:R-:W-:-:S08]  /*1ce0*/  DFMA R36, R22, R36, R22 ;  /* 0x000000241624722b */ /* 0x000fd00000000016 */
[----:B------:R-:W-:-:S08]  /*1cf0*/  DMUL R22, R26, R36 ;  /* 0x000000241a167228 */ /* 0x000fd00000000000 */
[----:B------:R-:W-:-:S08]  /*1d00*/  DFMA R22, R26, R36, R22 ;  /* 0x000000241a16722b */ /* 0x000fd00000000016 */
[----:B------:R-:W-:Y:S02]  /*1d10*/  DMUL R34, R22, R22 ;  /* 0x0000001616227228 */ /* 0x000fe40000000000 */
[----:B------:R-:W-:-:S06]  /*1d20*/  DADD R28, R26, -R22 ;  /* 0x000000001a1c7229 */ /* 0x000fcc0000000816 */
[----:B------:R-:W-:Y:S01]  /*1d30*/  DFMA R24, R34, UR6, R24 ;  /* 0x0000000622187c2b */ /* 0x000fe20008000018 */
[----:B------:R-:W-:Y:S01]  /*1d40*/  UMOV UR6, 0x75488a3f ;  /* 0x75488a3f00067882 */ /* 0x000fe20000000000 */
[----:B------:R-:W-:Y:S01]  /*1d50*/  UMOV UR7, 0x3ef3b20a ;  /* 0x3ef3b20a00077882 */ /* 0x000fe20000000000 */
[----:B------:R-:W-:-:S05]  /*1d60*/  DADD R28, R28, R28 ;  /* 0x000000001c1c7229 */ /* 0x000fca000000001c */
[----:B------:R-:W-:Y:S01]  /*1d70*/  DFMA R32, R34, R24, UR6 ;  /* 0x0000000622207e2b */ /* 0x000fe20008000018 */
[----:B------:R-:W-:Y:S01]  /*1d80*/  UMOV UR6, 0xe4faecd5 ;  /* 0xe4faecd500067882 */ /* 0x000fe20000000000 */
[----:B------:R-:W-:Y:S01]  /*1d90*/  UMOV UR7, 0x3f1745cd ;  /* 0x3f1745cd00077882 */ /* 0x000fe20000000000 */
[-C--:B------:R-:W-:Y:S02]  /*1da0*/  DFMA R28, R26, -R22.reuse, R28 ;  /* 0x800000161a1c722b */ /* 0x080fe4000000001c */
[----:B------:R-:W-:-:S03]  /*1db0*/  DMUL R26, R22, R22 ;  /* 0x00000016161a7228 */ /* 0x000fc60000000000 */
[----:B------:R-:W-:Y:S01]  /*1dc0*/  DFMA R32, R34, R32, UR6 ;  /* 0x0000000622207e2b */ /* 0x000fe20008000020 */
[----:B------:R-:W-:Y:S01]  /*1dd0*/  UMOV UR6, 0x258a578b ;  /* 0x258a578b00067882 */ /* 0x000fe20000000000 */
[----:B------:R-:W-:Y:S01]  /*1de0*/  UMOV UR7, 0x3f3c71c7 ;  /* 0x3f3c71c700077882 */ /* 0x000fe20000000000 */
[----:B------:R-:W-:-:S05]  /*1df0*/  DMUL R28, R36, R28 ;  /* 0x0000001c241c7228 */ /* 0x000fca0000000000 */
[----:B------:R-:W-:Y:S01]  /*1e00*/  DFMA R32, R34, R32, UR6 ;  /* 0x0000000622207e2b */ /* 0x000fe20008000020 */
[----:B------:R-:W-:Y:S01]  /*1e10*/  UMOV UR6, 0x9242b910 ;  /* 0x9242b91000067882 */ /* 0x000fe20000000000 */
[----:B------:R-:W-:-:S03]  /*1e20*/  UMOV UR7, 0x3f624924 ;  /* 0x3f62492400077882 */ /* 0x000fc60000000000 */
[----:B------:R-:W-:Y:S02]  /*1e30*/  VIADD R39, R29, 0x100000 ;  /* 0x001000001d277836 */ /* 0x000fe40000000000 */
[----:B------:R-:W-:Y:S01]  /*1e40*/  IMAD.MOV.U32 R38, RZ, RZ, R28 ;  /* 0x000000ffff267224 */ /* 0x000fe200078e001c */
[----:B------:R-:W-:Y:S01]  /*1e50*/  DFMA R32, R34, R32, UR6 ;  /* 0x0000000622207e2b */ /* 0x000fe20008000020 */
[----:B------:R-:W-:Y:S01]  /*1e60*/  UMOV UR6, 0x99999dfb ;  /* 0x99999dfb00067882 */ /* 0x000fe20000000000 */
[----:B------:R-:W-:-:S06]  /*1e70*/  UMOV UR7, 0x3f899999 ;  /* 0x3f89999900077882 */ /* 0x000fcc0000000000 */
[----:B------:R-:W-:Y:S01]  /*1e80*/  DFMA R32, R34, R32, UR6 ;  /* 0x0000000622207e2b */ /* 0x000fe20008000020 */
[----:B------:R-:W-:Y:S01]  /*1e90*/  UMOV UR6, 0x55555555 ;  /* 0x5555555500067882 */ /* 0x000fe20000000000 */
[----:B------:R-:W-:-:S06]  /*1ea0*/  UMOV UR7, 0x3fb55555 ;  /* 0x3fb5555500077882 */ /* 0x000fcc0000000000 */
[----:B------:R-:W-:-:S08]  /*1eb0*/  DFMA R24, R34, R32, UR6 ;  /* 0x0000000622187e2b */ /* 0x000fd00008000020 */
[----:B------:R-:W-:Y:S01]  /*1ec0*/  DADD R30, -R24, UR6 ;  /* 0x00000006181e7e29 */ /* 0x000fe20008000100 */
[----:B------:R-:W-:Y:S01]  /*1ed0*/  UMOV UR6, 0xb9e7b0 ;  /* 0x00b9e7b000067882 */ /* 0x000fe20000000000 */
[----:B------:R-:W-:-:S06]  /*1ee0*/  UMOV UR7, 0x3c46a4cb ;  /* 0x3c46a4cb00077882 */ /* 0x000fcc0000000000 */
[----:B------:R-:W-:Y:S02]  /*1ef0*/  DFMA R34, R34, R32, R30 ;  /* 0x000000202222722b */ /* 0x000fe4000000001e */
[C---:B------:R-:W-:Y:S02]  /*1f00*/  DMUL R30, R22.reuse, R26 ;  /* 0x0000001a161e7228 */ /* 0x040fe40000000000 */
[----:B------:R-:W-:-:S04]  /*1f10*/  DFMA R32, R22, R22, -R26 ;  /* 0x000000161620722b */ /* 0x000fc8000000081a */
[----:B------:R-:W-:Y:S01]  /*1f20*/  DADD R34, R34, -UR6 ;  /* 0x8000000622227e29 */ /* 0x000fe20008000000 */
[----:B------:R-:W-:Y:S01]  /*1f30*/  UMOV UR6, 0x80000000 ;  /* 0x8000000000067882 */ /* 0x000fe20000000000 */
[C---:B------:R-:W-:Y:S01]  /*1f40*/  DFMA R36, R22.reuse, R26, -R30 ;  /* 0x0000001a1624722b */ /* 0x040fe2000000081e */
[----:B------:R-:W-:Y:S01]  /*1f50*/  UMOV UR7, 0x43300000 ;  /* 0x4330000000077882 */ /* 0x000fe20000000000 */
[----:B------:R-:W-:Y:S02]  /*1f60*/  DFMA R32, R22, R38, R32 ;  /* 0x000000261620722b */ /* 0x000fe40000000020 */
[----:B------:R-:W-:Y:S01]  /*1f70*/  DADD R20, R20, -UR6 ;  /* 0x8000000614147e29 */ /* 0x000fe20008000000 */
[----:B------:R-:W-:Y:S01]  /*1f80*/  UMOV UR6, 0xfefa39ef ;  /* 0xfefa39ef00067882 */ /* 0x000fe20000000000 */
[----:B------:R-:W-:Y:S02]  /*1f90*/  UMOV UR7, 0x3fe62e42 ;  /* 0x3fe62e4200077882 */ /* 0x000fe40000000000 */
[----:B------:R-:W-:-:S02]  /*1fa0*/  DFMA R36, R28, R26, R36 ;  /* 0x0000001a1c24722b */ /* 0x000fc40000000024 */
[----:B------:R-:W-:-:S06]  /*1fb0*/  DADD R26, R24, R34 ;  /* 0x00000000181a7229 */ /* 0x000fcc0000000022 */
[----:B------:R-:W-:Y:S02]  /*1fc0*/  DFMA R36, R22, R32, R36 ;  /* 0x000000201624722b */ /* 0x000fe40000000024 */
[----:B------:R-:W-:Y:S02]  /*1fd0*/  DMUL R32, R26, R30 ;  /* 0x0000001e1a207228 */ /* 0x000fe40000000000 */
[----:B------:R-:W-:-:S06]  /*1fe0*/  DADD R38, R24, -R26 ;  /* 0x0000000018267229 */ /* 0x000fcc000000081a */
[----:B------:R-:W-:Y:S02]  /*1ff0*/  DFMA R24, R26, R30, -R32 ;  /* 0x0000001e1a18722b */ /* 0x000fe40000000820 */
[----:B------:R-:W-:-:S06]  /*2000*/  DADD R38, R34, R38 ;  /* 0x0000000022267229 */ /* 0x000fcc0000000026 */
[----:B------:R-:W-:-:S08]  /*2010*/  DFMA R24, R26, R36, R24 ;  /* 0x000000241a18722b */ /* 0x000fd00000000018 */
[----:B------:R-:W-:-:S08]  /*2020*/  DFMA R30, R38, R30, R24 ;  /* 0x0000001e261e722b */ /* 0x000fd00000000018 */
[----:B------:R-:W-:-:S08]  /*2030*/  DADD R26, R32, R30 ;  /* 0x00000000201a7229 */ /* 0x000fd0000000001e */
[--C-:B------:R-:W-:Y:S02]  /*2040*/  DADD R24, R22, R26.reuse ;  /* 0x0000000016187229 */ /* 0x100fe4000000001a */
[----:B------:R-:W-:-:S06]  /*2050*/  DADD R32, R32, -R26 ;  /* 0x0000000020207229 */ /* 0x000fcc000000081a */
[----:B------:R-:W-:Y:S02]  /*2060*/  DADD R22, R22, -R24 ;  /* 0x0000000016167229 */ /* 0x000fe40000000818 */
[----:B------:R-:W-:-:S06]  /*2070*/  DADD R32, R30, R32 ;  /* 0x000000001e207229 */ /* 0x000fcc0000000020 */
[----:B------:R-:W-:-:S08]  /*2080*/  DADD R22, R26, R22 ;  /* 0x000000001a167229 */ /* 0x000fd00000000016 */
[----:B------:R-:W-:-:S08]  /*2090*/  DADD R22, R32, R22 ;  /* 0x0000000020167229 */ /* 0x000fd00000000016 */
[----:B------:R-:W-:-:S08]  /*20a0*/  DADD R28, R28, R22 ;  /* 0x000000001c1c7229 */ /* 0x000fd00000000016 */
[----:B------:R-:W-:-:S08]  /*20b0*/  DADD R26, R24, R28 ;  /* 0x00000000181a7229 */ /* 0x000fd0000000001c */
[--C-:B------:R-:W-:Y:S02]  /*20c0*/  DFMA R22, R20, UR6, R26.reuse ;  /* 0x0000000614167c2b */ /* 0x100fe4000800001a */
[----:B------:R-:W-:-:S06]  /*20d0*/  DADD R30, R24, -R26 ;  /* 0x00000000181e7229 */ /* 0x000fcc000000081a */
[----:B------:R-:W-:Y:S02]  /*20e0*/  DFMA R24, R20, -UR6, R22 ;  /* 0x8000000614187c2b */ /* 0x000fe40008000016 */
[----:B------:R-:W-:-:S06]  /*20f0*/  DADD R30, R28, R30 ;  /* 0x000000001c1e7229 */ /* 0x000fcc000000001e */
[----:B------:R-:W-:Y:S01]  /*2100*/  DADD R26, -R26, R24 ;  /* 0x000000001a1a7229 */ /* 0x000fe20000000118 */
[----:B------:R-:W-:Y:S02]  /*2110*/  IMAD.MOV.U32 R25, RZ, RZ, R45 ;  /* 0x000000ffff197224 */ /* 0x000fe400078e002d */
[----:B------:R-:W-:Y:S02]  /*2120*/  IMAD.U32 R24, RZ, RZ, UR4 ;  /* 0x00000004ff187e24 */ /* 0x000fe4000f8e00ff */
[----:B------:R-:W-:-:S03]  /*2130*/  IMAD.SHL.U32 R5, R25, 0x2, RZ ;  /* 0x0000000219057824 */ /* 0x000fc600078e00ff */
[----:B------:R-:W-:Y:S02]  /*2140*/  DADD R26, R30, -R26 ;  /* 0x000000001e1a7229 */ /* 0x000fe4000000081a */
[----:B------:R-:W-:-:S06]  /*2150*/  ISETP.GT.U32.AND P0, PT, R5, -0x2000001, PT ;  /* 0xfdffffff0500780c */ /* 0x000fcc0003f04070 */
[----:B------:R-:W-:Y:S01]  /*2160*/  DFMA R26, R20, UR16, R26 ;  /* 0x00000010141a7c2b */ /* 0x000fe2000800001a */
[----:B------:R-:W-:-:S04]  /*2170*/  LOP3.LUT R20, R25, 0xff0fffff, RZ, 0xc0, !PT ;  /* 0xff0fffff19147812 */ /* 0x000fc800078ec0ff */
[----:B------:R-:W-:Y:S01]  /*2180*/  SEL R21, R20, R25, P0 ;  /* 0x0000001914157207 */ /* 0x000fe20000000000 */
[----:B------:R-:W-:Y:S02]  /*2190*/  IMAD.MOV.U32 R20, RZ, RZ, R24 ;  /* 0x000000ffff147224 */ /* 0x000fe400078e0018 */
[----:B------:R-:W-:-:S08]  /*21a0*/  DADD R28, R22, R26 ;  /* 0x00000000161c7229 */ /* 0x000fd0000000001a */
[----:B------:R-:W-:Y:S02]  /*21b0*/  DADD R22, R22, -R28 ;  /* 0x0000000016167229 */ /* 0x000fe4000000081c */
[----:B------:R-:W-:-:S06]  /*21c0*/  DMUL R24, R28, R20 ;  /* 0x000000141c187228 */ /* 0x000fcc0000000000 */
[----:B------:R-:W-:Y:S02]  /*21d0*/  DADD R26, R26, R22 ;  /* 0x000000001a1a7229 */ /* 0x000fe40000000016 */
[----:B------:R-:W-:-:S08]  /*21e0*/  DFMA R28, R28, R20, -R24 ;  /* 0x000000141c1c722b */ /* 0x000fd00000000818 */
[----:B------:R-:W-:Y:S01]  /*21f0*/  DFMA R26, R26, R20, R28 ;  /* 0x000000141a1a722b */ /* 0x000fe2000000001c */
[----:B------:R-:W-:Y:S02]  /*2200*/  IMAD.MOV.U32 R20, RZ, RZ, 0x652b82fe ;  /* 0x652b82feff147424 */ /* 0x000fe400078e00ff */
[----:B------:R-:W-:-:S05]  /*2210*/  IMAD.MOV.U32 R21, RZ, RZ, 0x3ff71547 ;  /* 0x3ff71547ff157424 */ /* 0x000fca00078e00ff */
[----:B------:R-:W-:-:S08]  /*2220*/  DADD R28, R24, R26 ;  /* 0x00000000181c7229 */ /* 0x000fd0000000001a */
[----:B------:R-:W-:Y:S02]  /*2230*/  DFMA R20, R28, R20, 6.75539944105574400000e+15 ;  /* 0x433800001c14742b */ /* 0x000fe40000000014 */
[----:B------:R-:W-:Y:S01]  /*2240*/  FSETP.GEU.AND P0, PT, |R29|, 4.1917929649353027344, PT ;  /* 0x4086232b1d00780b */ /* 0x000fe20003f0e200 */
[----:B------:R-:W-:-:S05]  /*2250*/  DADD R24, R24, -R28 ;  /* 0x0000000018187229 */ /* 0x000fca000000081c */
[----:B------:R-:W-:-:S03]  /*2260*/  DADD R22, R20, -6.75539944105574400000e+15 ;  /* 0xc338000014167429 */ /* 0x000fc60000000000 */
[----:B------:R-:W-:-:S05]  /*2270*/  DADD R24, R26, R24 ;  /* 0x000000001a187229 */ /* 0x000fca0000000018 */
[----:B------:R-:W-:Y:S01]  /*2280*/  DFMA R30, R22, -UR6, R28 ;  /* 0x80000006161e7c2b */ /* 0x000fe2000800001c */
[----:B------:R-:W-:Y:S01]  /*2290*/  UMOV UR6, 0x3b39803f ;  /* 0x3b39803f00067882 */ /* 0x000fe20000000000 */
[----:B------:R-:W-:-:S06]  /*22a0*/  UMOV UR7, 0x3c7abc9e ;  /* 0x3c7abc9e00077882 */ /* 0x000fcc0000000000 */
[----:B------:R-:W-:Y:S01]  /*22b0*/  DFMA R30, R22, -UR6, R30 ;  /* 0x80000006161e7c2b */ /* 0x000fe2000800001e */
[----:B------:R-:W-:Y:S01]  /*22c0*/  UMOV UR6, 0x69ce2bdf ;  /* 0x69ce2bdf00067882 */ /* 0x000fe20000000000 */
[----:B------:R-:W-:Y:S01]  /*22d0*/  IMAD.MOV.U32 R22, RZ, RZ, -0x35dec16 ;  /* 0xfca213eaff167424 */ /* 0x000fe200078e00ff */
[----:B------:R-:W-:Y:S01]  /*22e0*/  UMOV UR7, 0x3e5ade15 ;  /* 0x3e5ade1500077882 */ /* 0x000fe20000000000 */
[----:B------:R-:W-:-:S06]  /*22f0*/  IMAD.MOV.U32 R23, RZ, RZ, 0x3e928af3 ;  /* 0x3e928af3ff177424 */ /* 0x000fcc00078e00ff */
[----:B------:R-:W-:Y:S01]  /*2300*/  DFMA R22, R30, UR6, R22 ;  /* 0x000000061e167c2b */ /* 0x000fe20008000016 */
[----:B------:R-:W-:Y:S01]  /*2310*/  UMOV UR6, 0x62401315 ;  /* 0x6240131500067882 */ /* 0x000fe20000000000 */
[----:B------:R-:W-:-:S06]  /*2320*/  UMOV UR7, 0x3ec71dee ;  /* 0x3ec71dee00077882 */ /* 0x000fcc0000000000 */
[----:B------:R-:W-:Y:S01]  /*2330*/  DFMA R22, R30, R22, UR6 ;  /* 0x000000061e167e2b */ /* 0x000fe20008000016 */
        /* <DEDUP_REMOVED lines=20> */
[----:B------:R-:W-:-:S08]  /*2480*/  DFMA R22, R30, R22, UR6 ;  /* 0x000000061e167e2b */ /* 0x000fd00008000016 */
[----:B------:R-:W-:-:S08]  /*2490*/  DFMA R22, R30, R22, 1 ;  /* 0x3ff000001e16742b */ /* 0x000fd00000000016 */
[----:B------:R-:W-:-:S10]  /*24a0*/  DFMA R22, R30, R22, 1 ;  /* 0x3ff000001e16742b */ /* 0x000fd40000000016 */
[----:B------:R-:W-:Y:S02]  /*24b0*/  IMAD R27, R20, 0x100000, R23 ;  /* 0x00100000141b7824 */ /* 0x000fe400078e0217 */
[----:B------:R-:W-:Y:S01]  /*24c0*/  IMAD.MOV.U32 R26, RZ, RZ, R22 ;  /* 0x000000ffff1a7224 */ /* 0x000fe200078e0016 */
[----:B------:R-:W-:Y:S06]  /*24d0*/  @!P0 BRA `(.L_x_40) ;  /* 0x0000000000308947 */ /* 0x000fec0003800000 */
[----:B------:R-:W-:Y:S01]  /*24e0*/  FSETP.GEU.AND P1, PT, |R29|, 4.2275390625, PT ;  /* 0x408748001d00780b */ /* 0x000fe20003f2e200 */
[C---:B------:R-:W-:Y:S02]  /*24f0*/  DADD R26, R28.reuse, +INF ;  /* 0x7ff000001c1a7429 */ /* 0x040fe40000000000 */
[----:B------:R-:W-:-:S08]  /*2500*/  DSETP.GEU.AND P0, PT, R28, RZ, PT ;  /* 0x000000ff1c00722a */ /* 0x000fd00003f0e000 */
[----:B------:R-:W-:Y:S02]  /*2510*/  FSEL R26, R26, RZ, P0 ;  /* 0x000000ff1a1a7208 */ /* 0x000fe40000000000 */
[----:B------:R-:W-:Y:S02]  /*2520*/  @!P1 LEA.HI R5, R20, R20, RZ, 0x1 ;  /* 0x0000001414059211 */ /* 0x000fe400078f08ff */
[----:B------:R-:W-:Y:S02]  /*2530*/  FSEL R27, R27, RZ, P0 ;  /* 0x000000ff1b1b7208 */ /* 0x000fe40000000000 */
[----:B------:R-:W-:-:S05]  /*2540*/  @!P1 SHF.R.S32.HI R5, RZ, 0x1, R5 ;  /* 0x00000001ff059819 */ /* 0x000fca0000011405 */
[----:B------:R-:W-:Y:S02]  /*2550*/  @!P1 IMAD.IADD R20, R20, 0x1, -R5 ;  /* 0x0000000114149824 */ /* 0x000fe400078e0a05 */
[----:B------:R-:W-:-:S03]  /*2560*/  @!P1 IMAD R23, R5, 0x100000, R23 ;  /* 0x0010000005179824 */ /* 0x000fc600078e0217 */
[----:B------:R-:W-:Y:S01]  /*2570*/  @!P1 LEA R21, R20, 0x3ff00000, 0x14 ;  /* 0x3ff0000014159811 */ /* 0x000fe200078ea0ff */
[----:B------:R-:W-:-:S06]  /*2580*/  @!P1 IMAD.MOV.U32 R20, RZ, RZ, RZ ;  /* 0x000000ffff149224 */ /* 0x000fcc00078e00ff */
[----:B------:R-:W-:-:S11]  /*2590*/  @!P1 DMUL R26, R22, R20 ;  /* 0x00000014161a9228 */ /* 0x000fd60000000000 */
.L_x_40:
[----:B------:R-:W-:Y:S01]  /*25a0*/  DFMA R24, R24, R26, R26 ;  /* 0x0000001a1818722b */ /* 0x000fe2000000001a */
[----:B------:R-:W-:Y:S01]  /*25b0*/  IMAD.MOV.U32 R45, RZ, RZ, 0x0 ;  /* 0x00000000ff2d7424 */ /* 0x000fe200078e00ff */
[----:B------:R-:W-:-:S08]  /*25c0*/  DSETP.NEU.AND P0, PT, |R26|, +INF , PT ;  /* 0x7ff000001a00742a */ /* 0x000fd00003f0d200 */
[----:B------:R-:W-:Y:S02]  /*25d0*/  FSEL R20, R26, R24, !P0 ;  /* 0x000000181a147208 */ /* 0x000fe40004000000 */
[----:B------:R-:W-:Y:S01]  /*25e0*/  FSEL R5, R27, R25, !P0 ;  /* 0x000000191b057208 */ /* 0x000fe20004000000 */
[----:B------:R-:W-:Y:S06]  /*25f0*/  RET.REL.NODEC R44 `(_Z7enerGPUddPdS_i) ;  /* 0xffffffd82c807950 */ /* 0x000fec0003c3ffff */
.L_x_41:
[----:B------:R-:W-:-:S00]  /*2600*/  BRA `(.L_x_41) ;  /* 0xfffffffc00fc7947 */ /* 0x000fc0000383ffff */
[----:B------:R-:W-:-:S00]  /*2610*/  NOP ;  /* 0x0000000000007918 */ /* 0x000fc00000000000 */
        /* <DEDUP_REMOVED lines=14> */
.L_x_43:


//--------------------- .nv.shared.reserved.0     --------------------------
	.section	.nv.shared.reserved.0,"aw",@nobits
	.weak		__nv_reservedSMEM_offset_0_alias
	.size		__nv_reservedSMEM_offset_0_alias, 0, 64
	.other		__nv_reservedSMEM_offset_0_alias,@"STO_CUDA_RESERVED_SHARED STV_DEFAULT"
__nv_reservedSMEM_offset_0_alias:
	.zero		0
	.zero		64


//--------------------- .nv.constant0._Z7enerGPUddPdS_i --------------------------
	.section	.nv.constant0._Z7enerGPUddPdS_i,"a",@progbits
	.sectionflags	@""
	.align	4
.nv.constant0._Z7enerGPUddPdS_i:
	.zero		932


//--------------------- SYMBOLS --------------------------

	.type		.nv.reservedSmem.offset0,@object
	.size		.nv.reservedSmem.offset0,0x4
